//
// Generated by NVIDIA NVVM Compiler
//
// Compiler Build ID: CL-36424714
// Cuda compilation tools, release 13.0, V13.0.88
// Based on NVVM 20.0.0
//

.version 9.0
.target sm_100
.address_size 64

	// .globl	_Z22matrix_multiply_simplePfS_S_iii
.extern .func  (.param .b32 func_retval0) vprintf
(
	.param .b64 vprintf_param_0,
	.param .b64 vprintf_param_1
)
;
.global .align 1 .b8 $str[33] = {66, 108, 111, 99, 107, 58, 32, 37, 100, 32, 124, 32, 84, 104, 114, 101, 97, 100, 58, 32, 37, 100, 32, 124, 32, 105, 120, 58, 32, 37, 100, 10};
.extern .shared .align 16 .b8 sums[];
.global .align 1 .b8 $str$1[8] = {37, 53, 46, 48, 50, 102, 32};

.visible .entry _Z22matrix_multiply_simplePfS_S_iii(
	.param .u64 .ptr .align 1 _Z22matrix_multiply_simplePfS_S_iii_param_0,
	.param .u64 .ptr .align 1 _Z22matrix_multiply_simplePfS_S_iii_param_1,
	.param .u64 .ptr .align 1 _Z22matrix_multiply_simplePfS_S_iii_param_2,
	.param .u32 _Z22matrix_multiply_simplePfS_S_iii_param_3,
	.param .u32 _Z22matrix_multiply_simplePfS_S_iii_param_4,
	.param .u32 _Z22matrix_multiply_simplePfS_S_iii_param_5
)
{
	.reg .pred 	%p<47>;
	.reg .b32 	%r<84>;
	.reg .b32 	%f<71>;
	.reg .b64 	%rd<43>;

	ld.param.u64 	%rd7, [_Z22matrix_multiply_simplePfS_S_iii_param_0];
	ld.param.u64 	%rd8, [_Z22matrix_multiply_simplePfS_S_iii_param_1];
	ld.param.u32 	%r44, [_Z22matrix_multiply_simplePfS_S_iii_param_3];
	ld.param.u32 	%r45, [_Z22matrix_multiply_simplePfS_S_iii_param_4];
	ld.param.u32 	%r46, [_Z22matrix_multiply_simplePfS_S_iii_param_5];
	cvta.to.global.u64 	%rd1, %rd8;
	cvta.to.global.u64 	%rd2, %rd7;
	mov.u32 	%r47, %ctaid.y;
	mov.u32 	%r48, %ntid.y;
	mov.u32 	%r49, %tid.y;
	mad.lo.s32 	%r1, %r47, %r48, %r49;
	mov.u32 	%r50, %ctaid.x;
	mov.u32 	%r51, %ntid.x;
	mul.lo.s32 	%r2, %r50, %r51;
	mov.u32 	%r3, %tid.x;
	add.s32 	%r4, %r2, %r3;
	setp.gt.s32 	%p2, %r1, %r44;
	setp.gt.s32 	%p3, %r4, %r46;
	or.pred  	%p4, %p2, %p3;
	@%p4 bra 	$L__BB0_32;
	setp.lt.s32 	%p5, %r45, 1;
	mov.f32 	%f57, 0f00000000;
	@%p5 bra 	$L__BB0_31;
	add.s32 	%r5, %r45, 3;
	setp.lt.u32 	%p6, %r1, %r44;
	setp.lt.s32 	%p7, %r4, %r46;
	and.pred  	%p1, %p6, %p7;
	mul.lo.s32 	%r6, %r45, %r1;
	setp.lt.u32 	%p8, %r45, 5;
	mov.f32 	%f57, 0f00000000;
	mov.b32 	%r83, 0;
	@%p8 bra 	$L__BB0_22;
	shr.u32 	%r54, %r5, 2;
	and.b32  	%r55, %r54, 536870910;
	neg.s32 	%r82, %r55;
	mad.lo.s32 	%r80, %r46, 7, %r4;
	shl.b32 	%r9, %r46, 3;
	mad.lo.s32 	%r79, %r46, 6, %r4;
	mad.lo.s32 	%r78, %r46, 5, %r4;
	shl.b32 	%r56, %r46, 2;
	add.s32 	%r77, %r4, %r56;
	mad.lo.s32 	%r76, %r46, 3, %r4;
	shl.b32 	%r57, %r46, 1;
	add.s32 	%r75, %r4, %r57;
	add.s32 	%r58, %r3, %r46;
	add.s32 	%r73, %r58, %r2;
	mov.f32 	%f57, 0f00000000;
	mov.b32 	%r81, 3;
	not.pred 	%p10, %p1;
	cvt.u64.u32 	%rd18, %r6;
	mov.u32 	%r72, %r6;
	mov.u32 	%r74, %r4;
$L__BB0_4:
	add.s32 	%r27, %r81, -3;
	setp.ge.s32 	%p9, %r27, %r45;
	mul.wide.u32 	%rd9, %r72, 4;
	add.s64 	%rd3, %rd2, %rd9;
	or.pred  	%p11, %p9, %p10;
	@%p11 bra 	$L__BB0_6;
	ld.global.f32 	%f32, [%rd3];
	mul.wide.s32 	%rd10, %r74, 4;
	add.s64 	%rd11, %rd1, %rd10;
	ld.global.f32 	%f33, [%rd11];
	fma.rn.f32 	%f57, %f32, %f33, %f57;
$L__BB0_6:
	add.s32 	%r59, %r81, -2;
	setp.ge.s32 	%p12, %r59, %r45;
	or.pred  	%p14, %p12, %p10;
	@%p14 bra 	$L__BB0_8;
	ld.global.f32 	%f34, [%rd3+4];
	mul.wide.s32 	%rd12, %r73, 4;
	add.s64 	%rd13, %rd1, %rd12;
	ld.global.f32 	%f35, [%rd13];
	fma.rn.f32 	%f57, %f34, %f35, %f57;
$L__BB0_8:
	add.s32 	%r60, %r81, -1;
	setp.ge.s32 	%p15, %r60, %r45;
	or.pred  	%p17, %p15, %p10;
	@%p17 bra 	$L__BB0_10;
	ld.global.f32 	%f36, [%rd3+8];
	mul.wide.s32 	%rd14, %r75, 4;
	add.s64 	%rd15, %rd1, %rd14;
	ld.global.f32 	%f37, [%rd15];
	fma.rn.f32 	%f57, %f36, %f37, %f57;
$L__BB0_10:
	setp.ge.s32 	%p18, %r81, %r45;
	or.pred  	%p20, %p18, %p10;
	@%p20 bra 	$L__BB0_12;
	ld.global.f32 	%f38, [%rd3+12];
	mul.wide.s32 	%rd16, %r76, 4;
	add.s64 	%rd17, %rd1, %rd16;
	ld.global.f32 	%f39, [%rd17];
	fma.rn.f32 	%f57, %f38, %f39, %f57;
$L__BB0_12:
	add.s32 	%r61, %r81, 1;
	setp.ge.s32 	%p21, %r61, %r45;
	cvt.u64.u32 	%rd19, %r27;
	add.s64 	%rd20, %rd19, %rd18;
	shl.b64 	%rd21, %rd20, 2;
	add.s64 	%rd4, %rd2, %rd21;
	or.pred  	%p23, %p21, %p10;
	@%p23 bra 	$L__BB0_14;
	ld.global.f32 	%f40, [%rd4+16];
	mul.wide.s32 	%rd22, %r77, 4;
	add.s64 	%rd23, %rd1, %rd22;
	ld.global.f32 	%f41, [%rd23];
	fma.rn.f32 	%f57, %f40, %f41, %f57;
$L__BB0_14:
	add.s32 	%r62, %r81, 2;
	setp.ge.s32 	%p24, %r62, %r45;
	or.pred  	%p26, %p24, %p10;
	@%p26 bra 	$L__BB0_16;
	ld.global.f32 	%f42, [%rd4+20];
	mul.wide.s32 	%rd24, %r78, 4;
	add.s64 	%rd25, %rd1, %rd24;
	ld.global.f32 	%f43, [%rd25];
	fma.rn.f32 	%f57, %f42, %f43, %f57;
$L__BB0_16:
	add.s32 	%r63, %r81, 3;
	setp.ge.s32 	%p27, %r63, %r45;
	or.pred  	%p29, %p27, %p10;
	@%p29 bra 	$L__BB0_18;
	ld.global.f32 	%f44, [%rd4+24];
	mul.wide.s32 	%rd26, %r79, 4;
	add.s64 	%rd27, %rd1, %rd26;
	ld.global.f32 	%f45, [%rd27];
	fma.rn.f32 	%f57, %f44, %f45, %f57;
$L__BB0_18:
	add.s32 	%r64, %r81, 4;
	setp.ge.s32 	%p30, %r64, %r45;
	or.pred  	%p32, %p30, %p10;
	@%p32 bra 	$L__BB0_20;
	ld.global.f32 	%f46, [%rd4+28];
	mul.wide.s32 	%rd28, %r80, 4;
	add.s64 	%rd29, %rd1, %rd28;
	ld.global.f32 	%f47, [%rd29];
	fma.rn.f32 	%f57, %f46, %f47, %f57;
$L__BB0_20:
	add.s32 	%r82, %r82, 2;
	add.s32 	%r81, %r81, 8;
	add.s32 	%r80, %r80, %r9;
	add.s32 	%r79, %r79, %r9;
	add.s32 	%r78, %r78, %r9;
	add.s32 	%r77, %r77, %r9;
	add.s32 	%r76, %r76, %r9;
	add.s32 	%r75, %r75, %r9;
	add.s32 	%r74, %r74, %r9;
	add.s32 	%r73, %r73, %r9;
	add.s32 	%r72, %r72, 8;
	setp.ne.s32 	%p33, %r82, 0;
	@%p33 bra 	$L__BB0_4;
	and.b32  	%r83, %r5, 2147483640;
$L__BB0_22:
	and.b32  	%r65, %r5, 4;
	setp.eq.s32 	%p34, %r65, 0;
	@%p34 bra 	$L__BB0_31;
	add.s32 	%r66, %r83, %r6;
	setp.ge.s32 	%p35, %r83, %r45;
	not.pred 	%p36, %p1;
	mul.wide.u32 	%rd30, %r66, 4;
	add.s64 	%rd5, %rd2, %rd30;
	or.pred  	%p37, %p35, %p36;
	@%p37 bra 	$L__BB0_25;
	ld.global.f32 	%f48, [%rd5];
	mad.lo.s32 	%r67, %r83, %r46, %r4;
	mul.wide.s32 	%rd31, %r67, 4;
	add.s64 	%rd32, %rd1, %rd31;
	ld.global.f32 	%f49, [%rd32];
	fma.rn.f32 	%f57, %f48, %f49, %f57;
$L__BB0_25:
	add.s32 	%r41, %r83, 1;
	setp.ge.s32 	%p38, %r41, %r45;
	or.pred  	%p40, %p38, %p36;
	@%p40 bra 	$L__BB0_27;
	ld.global.f32 	%f50, [%rd5+4];
	mad.lo.s32 	%r68, %r41, %r46, %r4;
	mul.wide.s32 	%rd33, %r68, 4;
	add.s64 	%rd34, %rd1, %rd33;
	ld.global.f32 	%f51, [%rd34];
	fma.rn.f32 	%f57, %f50, %f51, %f57;
$L__BB0_27:
	add.s32 	%r42, %r83, 2;
	setp.ge.s32 	%p41, %r42, %r45;
	or.pred  	%p43, %p41, %p36;
	@%p43 bra 	$L__BB0_29;
	ld.global.f32 	%f52, [%rd5+8];
	mad.lo.s32 	%r69, %r42, %r46, %r4;
	mul.wide.s32 	%rd35, %r69, 4;
	add.s64 	%rd36, %rd1, %rd35;
	ld.global.f32 	%f53, [%rd36];
	fma.rn.f32 	%f57, %f52, %f53, %f57;
$L__BB0_29:
	add.s32 	%r43, %r83, 3;
	setp.ge.s32 	%p44, %r43, %r45;
	or.pred  	%p46, %p44, %p36;
	@%p46 bra 	$L__BB0_31;
	ld.global.f32 	%f54, [%rd5+12];
	mad.lo.s32 	%r70, %r43, %r46, %r4;
	mul.wide.s32 	%rd37, %r70, 4;
	add.s64 	%rd38, %rd1, %rd37;
	ld.global.f32 	%f55, [%rd38];
	fma.rn.f32 	%f57, %f54, %f55, %f57;
$L__BB0_31:
	ld.param.u64 	%rd42, [_Z22matrix_multiply_simplePfS_S_iii_param_2];
	mad.lo.s32 	%r71, %r46, %r1, %r4;
	cvta.to.global.u64 	%rd39, %rd42;
	mul.wide.s32 	%rd40, %r71, 4;
	add.s64 	%rd41, %rd39, %rd40;
	st.global.f32 	[%rd41], %f57;
$L__BB0_32:
	ret;

}
	// .globl	_Z6kernelPiPfS0_S0_S0_S0_S0_S0_iiiii
.visible .entry _Z6kernelPiPfS0_S0_S0_S0_S0_S0_iiiii(
	.param .u64 .ptr .align 1 _Z6kernelPiPfS0_S0_S0_S0_S0_S0_iiiii_param_0,
	.param .u64 .ptr .align 1 _Z6kernelPiPfS0_S0_S0_S0_S0_S0_iiiii_param_1,
	.param .u64 .ptr .align 1 _Z6kernelPiPfS0_S0_S0_S0_S0_S0_iiiii_param_2,
	.param .u64 .ptr .align 1 _Z6kernelPiPfS0_S0_S0_S0_S0_S0_iiiii_param_3,
	.param .u64 .ptr .align 1 _Z6kernelPiPfS0_S0_S0_S0_S0_S0_iiiii_param_4,
	.param .u64 .ptr .align 1 _Z6kernelPiPfS0_S0_S0_S0_S0_S0_iiiii_param_5,
	.param .u64 .ptr .align 1 _Z6kernelPiPfS0_S0_S0_S0_S0_S0_iiiii_param_6,
	.param .u64 .ptr .align 1 _Z6kernelPiPfS0_S0_S0_S0_S0_S0_iiiii_param_7,
	.param .u32 _Z6kernelPiPfS0_S0_S0_S0_S0_S0_iiiii_param_8,
	.param .u32 _Z6kernelPiPfS0_S0_S0_S0_S0_S0_iiiii_param_9,
	.param .u32 _Z6kernelPiPfS0_S0_S0_S0_S0_S0_iiiii_param_10,
	.param .u32 _Z6kernelPiPfS0_S0_S0_S0_S0_S0_iiiii_param_11,
	.param .u32 _Z6kernelPiPfS0_S0_S0_S0_S0_S0_iiiii_param_12
)
{
	.local .align 8 .b8 	__local_depot1[16];
	.reg .b64 	%SP;
	.reg .b64 	%SPL;
	.reg .pred 	%p<41>;
	.reg .b32 	%r<219>;
	.reg .b32 	%f<245>;
	.reg .b64 	%rd<144>;
	.reg .b64 	%fd<17>;

	mov.u64 	%SPL, __local_depot1;
	cvta.local.u64 	%SP, %SPL;
	ld.param.u64 	%rd14, [_Z6kernelPiPfS0_S0_S0_S0_S0_S0_iiiii_param_0];
	ld.param.u64 	%rd15, [_Z6kernelPiPfS0_S0_S0_S0_S0_S0_iiiii_param_2];
	ld.param.u64 	%rd16, [_Z6kernelPiPfS0_S0_S0_S0_S0_S0_iiiii_param_3];
	ld.param.u64 	%rd17, [_Z6kernelPiPfS0_S0_S0_S0_S0_S0_iiiii_param_4];
	ld.param.u64 	%rd18, [_Z6kernelPiPfS0_S0_S0_S0_S0_S0_iiiii_param_5];
	ld.param.u32 	%r71, [_Z6kernelPiPfS0_S0_S0_S0_S0_S0_iiiii_param_8];
	ld.param.u32 	%r72, [_Z6kernelPiPfS0_S0_S0_S0_S0_S0_iiiii_param_9];
	ld.param.u32 	%r73, [_Z6kernelPiPfS0_S0_S0_S0_S0_S0_iiiii_param_10];
	ld.param.u32 	%r74, [_Z6kernelPiPfS0_S0_S0_S0_S0_S0_iiiii_param_11];
	cvta.to.global.u64 	%rd1, %rd14;
	cvta.to.global.u64 	%rd2, %rd16;
	cvta.to.global.u64 	%rd3, %rd15;
	cvta.to.global.u64 	%rd4, %rd17;
	cvta.to.global.u64 	%rd5, %rd18;
	add.u64 	%rd19, %SP, 0;
	add.u64 	%rd6, %SPL, 0;
	mov.u32 	%r76, %ctaid.x;
	mov.u32 	%r77, %ntid.x;
	mov.u32 	%r78, %tid.x;
	mad.lo.s32 	%r79, %r76, %r77, %r78;
	mov.u32 	%r80, %ctaid.y;
	mov.u32 	%r81, %ntid.y;
	mov.u32 	%r82, %tid.y;
	mad.lo.s32 	%r83, %r80, %r81, %r82;
	mov.u32 	%r84, %nctaid.x;
	mad.lo.s32 	%r1, %r83, %r84, %r79;
	st.local.v2.u32 	[%rd6], {%r76, %r78};
	st.local.u32 	[%rd6+8], %r1;
	mov.u64 	%rd20, $str;
	cvta.global.u64 	%rd21, %rd20;
	{ // callseq 0, 0
	.param .b64 param0;
	st.param.b64 	[param0], %rd21;
	.param .b64 param1;
	st.param.b64 	[param1], %rd19;
	.param .b32 retval0;
	call.uni (retval0), 
	vprintf, 
	(
	param0, 
	param1
	);
	ld.param.b32 	%r85, [retval0];
	} // callseq 0
	add.s32 	%r2, %r71, 1;
	shl.b32 	%r87, %r1, 2;
	mov.u32 	%r88, sums;
	add.s32 	%r3, %r88, %r87;
	mov.b32 	%r89, 0;
	st.shared.u32 	[%r3], %r89;
	setp.lt.s32 	%p1, %r74, 1;
	@%p1 bra 	$L__BB1_32;
	setp.lt.s32 	%p2, %r72, 1;
	mul.lo.s32 	%r4, %r71, %r1;
	mul.lo.s32 	%r5, %r72, %r1;
	@%p2 bra 	$L__BB1_31;
	setp.lt.s32 	%p3, %r71, 1;
	@%p3 bra 	$L__BB1_18;
	and.b32  	%r6, %r71, 7;
	and.b32  	%r7, %r71, 2147483640;
	and.b32  	%r8, %r71, 1;
	mov.b32 	%r198, 0;
$L__BB1_4:
	mul.lo.s32 	%r10, %r198, %r72;
	mov.b32 	%r199, 0;
$L__BB1_5:
	setp.lt.u32 	%p12, %r71, 8;
	add.s32 	%r108, %r199, %r10;
	mul.lo.s32 	%r12, %r108, %r2;
	mov.b32 	%r202, 0;
	mov.f32 	%f236, 0f00000000;
	@%p12 bra 	$L__BB1_8;
	mov.b32 	%r200, 0;
	mov.f32 	%f236, 0f00000000;
$L__BB1_7:
	.pragma "nounroll";
	add.s32 	%r110, %r200, %r4;
	mul.wide.s32 	%rd52, %r110, 4;
	add.s64 	%rd53, %rd1, %rd52;
	ld.global.u32 	%r111, [%rd53];
	cvt.rn.f32.s32 	%f60, %r111;
	add.s32 	%r112, %r200, %r12;
	add.s32 	%r113, %r112, 1;
	mul.wide.s32 	%rd54, %r113, 4;
	add.s64 	%rd55, %rd2, %rd54;
	ld.global.f32 	%f61, [%rd55];
	fma.rn.f32 	%f62, %f61, %f60, %f236;
	ld.global.u32 	%r114, [%rd53+4];
	cvt.rn.f32.s32 	%f63, %r114;
	ld.global.f32 	%f64, [%rd55+4];
	fma.rn.f32 	%f65, %f64, %f63, %f62;
	ld.global.u32 	%r115, [%rd53+8];
	cvt.rn.f32.s32 	%f66, %r115;
	ld.global.f32 	%f67, [%rd55+8];
	fma.rn.f32 	%f68, %f67, %f66, %f65;
	ld.global.u32 	%r116, [%rd53+12];
	cvt.rn.f32.s32 	%f69, %r116;
	ld.global.f32 	%f70, [%rd55+12];
	fma.rn.f32 	%f71, %f70, %f69, %f68;
	ld.global.u32 	%r117, [%rd53+16];
	cvt.rn.f32.s32 	%f72, %r117;
	ld.global.f32 	%f73, [%rd55+16];
	fma.rn.f32 	%f74, %f73, %f72, %f71;
	ld.global.u32 	%r118, [%rd53+20];
	cvt.rn.f32.s32 	%f75, %r118;
	ld.global.f32 	%f76, [%rd55+20];
	fma.rn.f32 	%f77, %f76, %f75, %f74;
	ld.global.u32 	%r119, [%rd53+24];
	cvt.rn.f32.s32 	%f78, %r119;
	ld.global.f32 	%f79, [%rd55+24];
	fma.rn.f32 	%f80, %f79, %f78, %f77;
	ld.global.u32 	%r120, [%rd53+28];
	cvt.rn.f32.s32 	%f81, %r120;
	add.s32 	%r200, %r200, 8;
	ld.global.f32 	%f82, [%rd55+28];
	fma.rn.f32 	%f236, %f82, %f81, %f80;
	setp.ne.s32 	%p13, %r200, %r7;
	mov.u32 	%r202, %r7;
	@%p13 bra 	$L__BB1_7;
$L__BB1_8:
	setp.eq.s32 	%p14, %r6, 0;
	@%p14 bra 	$L__BB1_16;
	add.s32 	%r121, %r6, -1;
	setp.lt.u32 	%p15, %r121, 3;
	@%p15 bra 	$L__BB1_11;
	add.s32 	%r122, %r202, %r4;
	mul.wide.s32 	%rd56, %r122, 4;
	add.s64 	%rd57, %rd1, %rd56;
	ld.global.u32 	%r123, [%rd57];
	cvt.rn.f32.s32 	%f84, %r123;
	add.s32 	%r124, %r202, %r12;
	add.s32 	%r125, %r124, 1;
	mul.wide.s32 	%rd58, %r125, 4;
	add.s64 	%rd59, %rd2, %rd58;
	ld.global.f32 	%f85, [%rd59];
	fma.rn.f32 	%f86, %f85, %f84, %f236;
	ld.global.u32 	%r126, [%rd57+4];
	cvt.rn.f32.s32 	%f87, %r126;
	ld.global.f32 	%f88, [%rd59+4];
	fma.rn.f32 	%f89, %f88, %f87, %f86;
	ld.global.u32 	%r127, [%rd57+8];
	cvt.rn.f32.s32 	%f90, %r127;
	ld.global.f32 	%f91, [%rd59+8];
	fma.rn.f32 	%f92, %f91, %f90, %f89;
	ld.global.u32 	%r128, [%rd57+12];
	cvt.rn.f32.s32 	%f93, %r128;
	add.s32 	%r202, %r202, 4;
	ld.global.f32 	%f94, [%rd59+12];
	fma.rn.f32 	%f236, %f94, %f93, %f92;
$L__BB1_11:
	and.b32  	%r129, %r71, 3;
	setp.eq.s32 	%p16, %r129, 0;
	@%p16 bra 	$L__BB1_16;
	setp.eq.s32 	%p17, %r129, 1;
	@%p17 bra 	$L__BB1_14;
	add.s32 	%r130, %r202, %r4;
	mul.wide.s32 	%rd60, %r130, 4;
	add.s64 	%rd61, %rd1, %rd60;
	ld.global.u32 	%r131, [%rd61];
	cvt.rn.f32.s32 	%f96, %r131;
	add.s32 	%r132, %r202, %r12;
	add.s32 	%r133, %r132, 1;
	mul.wide.s32 	%rd62, %r133, 4;
	add.s64 	%rd63, %rd2, %rd62;
	ld.global.f32 	%f97, [%rd63];
	fma.rn.f32 	%f98, %f97, %f96, %f236;
	ld.global.u32 	%r134, [%rd61+4];
	cvt.rn.f32.s32 	%f99, %r134;
	add.s32 	%r202, %r202, 2;
	ld.global.f32 	%f100, [%rd63+4];
	fma.rn.f32 	%f236, %f100, %f99, %f98;
$L__BB1_14:
	setp.eq.s32 	%p18, %r8, 0;
	@%p18 bra 	$L__BB1_16;
	add.s32 	%r135, %r202, %r4;
	mul.wide.s32 	%rd64, %r135, 4;
	add.s64 	%rd65, %rd1, %rd64;
	ld.global.u32 	%r136, [%rd65];
	cvt.rn.f32.s32 	%f101, %r136;
	add.s32 	%r137, %r202, %r12;
	add.s32 	%r138, %r137, 1;
	mul.wide.s32 	%rd66, %r138, 4;
	add.s64 	%rd67, %rd2, %rd66;
	ld.global.f32 	%f102, [%rd67];
	fma.rn.f32 	%f236, %f102, %f101, %f236;
$L__BB1_16:
	mul.wide.s32 	%rd68, %r12, 4;
	add.s64 	%rd69, %rd2, %rd68;
	ld.global.f32 	%f103, [%rd69];
	add.f32 	%f104, %f236, %f103;
	add.s32 	%r139, %r199, %r5;
	mul.wide.s32 	%rd70, %r139, 4;
	add.s64 	%rd71, %rd3, %rd70;
	st.global.f32 	[%rd71], %f104;
	add.s32 	%r199, %r199, 1;
	setp.ne.s32 	%p19, %r199, %r72;
	@%p19 bra 	$L__BB1_5;
	add.s32 	%r198, %r198, 1;
	setp.eq.s32 	%p20, %r198, %r74;
	@%p20 bra 	$L__BB1_31;
	bra.uni 	$L__BB1_4;
$L__BB1_18:
	add.s32 	%r22, %r72, -1;
	and.b32  	%r23, %r72, 7;
	add.s32 	%r24, %r23, -1;
	and.b32  	%r25, %r72, 3;
	and.b32  	%r26, %r72, 2147483640;
	and.b32  	%r27, %r72, 1;
	mov.b32 	%r204, 0;
	mul.wide.s32 	%rd46, %r2, 4;
$L__BB1_19:
	setp.lt.u32 	%p4, %r22, 7;
	mul.lo.s32 	%r29, %r204, %r72;
	mov.b32 	%r207, 0;
	@%p4 bra 	$L__BB1_22;
	mov.b32 	%r205, 0;
$L__BB1_21:
	.pragma "nounroll";
	add.s32 	%r93, %r205, %r29;
	mul.lo.s32 	%r94, %r93, %r2;
	mul.wide.s32 	%rd22, %r94, 4;
	add.s64 	%rd23, %rd2, %rd22;
	ld.global.f32 	%f27, [%rd23];
	add.f32 	%f28, %f27, 0f00000000;
	add.s32 	%r95, %r205, %r5;
	mul.wide.s32 	%rd24, %r95, 4;
	add.s64 	%rd25, %rd3, %rd24;
	st.global.f32 	[%rd25], %f28;
	add.s64 	%rd27, %rd23, %rd46;
	ld.global.f32 	%f29, [%rd27];
	add.f32 	%f30, %f29, 0f00000000;
	st.global.f32 	[%rd25+4], %f30;
	add.s64 	%rd28, %rd27, %rd46;
	ld.global.f32 	%f31, [%rd28];
	add.f32 	%f32, %f31, 0f00000000;
	st.global.f32 	[%rd25+8], %f32;
	add.s64 	%rd29, %rd28, %rd46;
	ld.global.f32 	%f33, [%rd29];
	add.f32 	%f34, %f33, 0f00000000;
	st.global.f32 	[%rd25+12], %f34;
	add.s64 	%rd30, %rd29, %rd46;
	ld.global.f32 	%f35, [%rd30];
	add.f32 	%f36, %f35, 0f00000000;
	st.global.f32 	[%rd25+16], %f36;
	add.s64 	%rd31, %rd30, %rd46;
	ld.global.f32 	%f37, [%rd31];
	add.f32 	%f38, %f37, 0f00000000;
	st.global.f32 	[%rd25+20], %f38;
	add.s64 	%rd32, %rd31, %rd46;
	ld.global.f32 	%f39, [%rd32];
	add.f32 	%f40, %f39, 0f00000000;
	st.global.f32 	[%rd25+24], %f40;
	add.s64 	%rd33, %rd32, %rd46;
	ld.global.f32 	%f41, [%rd33];
	add.f32 	%f42, %f41, 0f00000000;
	st.global.f32 	[%rd25+28], %f42;
	add.s32 	%r205, %r205, 8;
	setp.ne.s32 	%p5, %r205, %r26;
	mov.u32 	%r207, %r26;
	@%p5 bra 	$L__BB1_21;
$L__BB1_22:
	setp.eq.s32 	%p6, %r23, 0;
	@%p6 bra 	$L__BB1_30;
	setp.lt.u32 	%p7, %r24, 3;
	@%p7 bra 	$L__BB1_25;
	add.s32 	%r96, %r207, %r29;
	mul.lo.s32 	%r97, %r96, %r2;
	mul.wide.s32 	%rd34, %r97, 4;
	add.s64 	%rd35, %rd2, %rd34;
	ld.global.f32 	%f43, [%rd35];
	add.f32 	%f44, %f43, 0f00000000;
	add.s32 	%r98, %r207, %r5;
	mul.wide.s32 	%rd36, %r98, 4;
	add.s64 	%rd37, %rd3, %rd36;
	st.global.f32 	[%rd37], %f44;
	add.s64 	%rd39, %rd35, %rd46;
	ld.global.f32 	%f45, [%rd39];
	add.f32 	%f46, %f45, 0f00000000;
	st.global.f32 	[%rd37+4], %f46;
	add.s64 	%rd40, %rd39, %rd46;
	ld.global.f32 	%f47, [%rd40];
	add.f32 	%f48, %f47, 0f00000000;
	st.global.f32 	[%rd37+8], %f48;
	add.s64 	%rd41, %rd40, %rd46;
	ld.global.f32 	%f49, [%rd41];
	add.f32 	%f50, %f49, 0f00000000;
	st.global.f32 	[%rd37+12], %f50;
	add.s32 	%r207, %r207, 4;
$L__BB1_25:
	setp.eq.s32 	%p8, %r25, 0;
	@%p8 bra 	$L__BB1_30;
	setp.eq.s32 	%p9, %r25, 1;
	@%p9 bra 	$L__BB1_28;
	add.s32 	%r99, %r207, %r29;
	mul.lo.s32 	%r100, %r99, %r2;
	mul.wide.s32 	%rd42, %r100, 4;
	add.s64 	%rd43, %rd2, %rd42;
	ld.global.f32 	%f51, [%rd43];
	add.f32 	%f52, %f51, 0f00000000;
	add.s32 	%r101, %r207, %r5;
	mul.wide.s32 	%rd44, %r101, 4;
	add.s64 	%rd45, %rd3, %rd44;
	st.global.f32 	[%rd45], %f52;
	add.s64 	%rd47, %rd43, %rd46;
	ld.global.f32 	%f53, [%rd47];
	add.f32 	%f54, %f53, 0f00000000;
	st.global.f32 	[%rd45+4], %f54;
	add.s32 	%r207, %r207, 2;
$L__BB1_28:
	setp.eq.s32 	%p10, %r27, 0;
	@%p10 bra 	$L__BB1_30;
	add.s32 	%r102, %r207, %r29;
	mul.lo.s32 	%r103, %r102, %r2;
	mul.wide.s32 	%rd48, %r103, 4;
	add.s64 	%rd49, %rd2, %rd48;
	ld.global.f32 	%f55, [%rd49];
	add.f32 	%f56, %f55, 0f00000000;
	add.s32 	%r104, %r207, %r5;
	mul.wide.s32 	%rd50, %r104, 4;
	add.s64 	%rd51, %rd3, %rd50;
	st.global.f32 	[%rd51], %f56;
$L__BB1_30:
	add.s32 	%r204, %r204, 1;
	setp.ne.s32 	%p11, %r204, %r74;
	@%p11 bra 	$L__BB1_19;
$L__BB1_31:
	mov.b32 	%r140, 0;
	st.shared.u32 	[%r3], %r140;
$L__BB1_32:
	ld.param.u32 	%r197, [_Z6kernelPiPfS0_S0_S0_S0_S0_S0_iiiii_param_12];
	shl.b32 	%r141, %r197, 2;
	add.s32 	%r38, %r3, %r141;
	mov.b32 	%r142, 0;
	st.shared.u32 	[%r38], %r142;
	setp.lt.s32 	%p21, %r73, 1;
	@%p21 bra 	$L__BB1_60;
	setp.lt.s32 	%p22, %r72, 1;
	mul.lo.s32 	%r39, %r72, %r1;
	mul.lo.s32 	%r40, %r73, %r1;
	@%p22 bra 	$L__BB1_49;
	add.s32 	%r41, %r72, -1;
	and.b32  	%r42, %r72, 15;
	add.s32 	%r43, %r42, -1;
	and.b32  	%r44, %r72, 7;
	add.s32 	%r45, %r44, -1;
	and.b32  	%r46, %r72, 2147483632;
	and.b32  	%r47, %r72, 3;
	add.s64 	%rd7, %rd3, 32;
	neg.s32 	%r48, %r46;
	add.s64 	%rd8, %rd5, 32;
	mov.b32 	%r209, 0;
	mov.u64 	%rd140, $str$1;
$L__BB1_35:
	setp.lt.u32 	%p31, %r41, 15;
	mul.lo.s32 	%r50, %r209, %r72;
	mov.b32 	%r213, 0;
	mov.f32 	%f244, 0f00000000;
	@%p31 bra 	$L__BB1_38;
	mul.wide.u32 	%rd114, %r50, 4;
	add.s64 	%rd143, %rd8, %rd114;
	mov.f32 	%f244, 0f00000000;
	mov.u32 	%r210, %r48;
	mov.u32 	%r211, %r39;
$L__BB1_37:
	.pragma "nounroll";
	mul.wide.s32 	%rd115, %r211, 4;
	add.s64 	%rd116, %rd7, %rd115;
	ld.global.f32 	%f138, [%rd116+-32];
	ld.global.f32 	%f139, [%rd143+-28];
	fma.rn.f32 	%f140, %f138, %f139, %f244;
	ld.global.f32 	%f141, [%rd116+-28];
	ld.global.f32 	%f142, [%rd143+-24];
	fma.rn.f32 	%f143, %f141, %f142, %f140;
	ld.global.f32 	%f144, [%rd116+-24];
	ld.global.f32 	%f145, [%rd143+-20];
	fma.rn.f32 	%f146, %f144, %f145, %f143;
	ld.global.f32 	%f147, [%rd116+-20];
	ld.global.f32 	%f148, [%rd143+-16];
	fma.rn.f32 	%f149, %f147, %f148, %f146;
	ld.global.f32 	%f150, [%rd116+-16];
	ld.global.f32 	%f151, [%rd143+-12];
	fma.rn.f32 	%f152, %f150, %f151, %f149;
	ld.global.f32 	%f153, [%rd116+-12];
	ld.global.f32 	%f154, [%rd143+-8];
	fma.rn.f32 	%f155, %f153, %f154, %f152;
	ld.global.f32 	%f156, [%rd116+-8];
	ld.global.f32 	%f157, [%rd143+-4];
	fma.rn.f32 	%f158, %f156, %f157, %f155;
	ld.global.f32 	%f159, [%rd116+-4];
	ld.global.f32 	%f160, [%rd143];
	fma.rn.f32 	%f161, %f159, %f160, %f158;
	ld.global.f32 	%f162, [%rd116];
	ld.global.f32 	%f163, [%rd143+4];
	fma.rn.f32 	%f164, %f162, %f163, %f161;
	ld.global.f32 	%f165, [%rd116+4];
	ld.global.f32 	%f166, [%rd143+8];
	fma.rn.f32 	%f167, %f165, %f166, %f164;
	ld.global.f32 	%f168, [%rd116+8];
	ld.global.f32 	%f169, [%rd143+12];
	fma.rn.f32 	%f170, %f168, %f169, %f167;
	ld.global.f32 	%f171, [%rd116+12];
	ld.global.f32 	%f172, [%rd143+16];
	fma.rn.f32 	%f173, %f171, %f172, %f170;
	ld.global.f32 	%f174, [%rd116+16];
	ld.global.f32 	%f175, [%rd143+20];
	fma.rn.f32 	%f176, %f174, %f175, %f173;
	ld.global.f32 	%f177, [%rd116+20];
	ld.global.f32 	%f178, [%rd143+24];
	fma.rn.f32 	%f179, %f177, %f178, %f176;
	ld.global.f32 	%f180, [%rd116+24];
	ld.global.f32 	%f181, [%rd143+28];
	fma.rn.f32 	%f182, %f180, %f181, %f179;
	ld.global.f32 	%f183, [%rd116+28];
	ld.global.f32 	%f184, [%rd143+32];
	fma.rn.f32 	%f244, %f183, %f184, %f182;
	add.s32 	%r211, %r211, 16;
	add.s32 	%r210, %r210, 16;
	add.s64 	%rd143, %rd143, 64;
	setp.ne.s32 	%p32, %r210, 0;
	mov.u32 	%r213, %r46;
	@%p32 bra 	$L__BB1_37;
$L__BB1_38:
	setp.eq.s32 	%p33, %r42, 0;
	@%p33 bra 	$L__BB1_48;
	setp.lt.u32 	%p34, %r43, 7;
	@%p34 bra 	$L__BB1_41;
	add.s32 	%r190, %r213, %r39;
	mul.wide.s32 	%rd117, %r190, 4;
	add.s64 	%rd118, %rd3, %rd117;
	ld.global.f32 	%f186, [%rd118];
	cvt.u64.u32 	%rd119, %r50;
	cvt.u64.u32 	%rd120, %r213;
	add.s64 	%rd121, %rd120, %rd119;
	shl.b64 	%rd122, %rd121, 2;
	add.s64 	%rd123, %rd5, %rd122;
	ld.global.f32 	%f187, [%rd123+4];
	fma.rn.f32 	%f188, %f186, %f187, %f244;
	ld.global.f32 	%f189, [%rd118+4];
	ld.global.f32 	%f190, [%rd123+8];
	fma.rn.f32 	%f191, %f189, %f190, %f188;
	ld.global.f32 	%f192, [%rd118+8];
	ld.global.f32 	%f193, [%rd123+12];
	fma.rn.f32 	%f194, %f192, %f193, %f191;
	ld.global.f32 	%f195, [%rd118+12];
	ld.global.f32 	%f196, [%rd123+16];
	fma.rn.f32 	%f197, %f195, %f196, %f194;
	ld.global.f32 	%f198, [%rd118+16];
	ld.global.f32 	%f199, [%rd123+20];
	fma.rn.f32 	%f200, %f198, %f199, %f197;
	ld.global.f32 	%f201, [%rd118+20];
	ld.global.f32 	%f202, [%rd123+24];
	fma.rn.f32 	%f203, %f201, %f202, %f200;
	ld.global.f32 	%f204, [%rd118+24];
	ld.global.f32 	%f205, [%rd123+28];
	fma.rn.f32 	%f206, %f204, %f205, %f203;
	ld.global.f32 	%f207, [%rd118+28];
	add.s32 	%r213, %r213, 8;
	ld.global.f32 	%f208, [%rd123+32];
	fma.rn.f32 	%f244, %f207, %f208, %f206;
$L__BB1_41:
	setp.eq.s32 	%p35, %r44, 0;
	@%p35 bra 	$L__BB1_48;
	setp.lt.u32 	%p36, %r45, 3;
	@%p36 bra 	$L__BB1_44;
	add.s32 	%r191, %r213, %r39;
	mul.wide.s32 	%rd124, %r191, 4;
	add.s64 	%rd125, %rd3, %rd124;
	ld.global.f32 	%f210, [%rd125];
	cvt.u64.u32 	%rd126, %r50;
	cvt.u64.u32 	%rd127, %r213;
	add.s64 	%rd128, %rd127, %rd126;
	shl.b64 	%rd129, %rd128, 2;
	add.s64 	%rd130, %rd5, %rd129;
	ld.global.f32 	%f211, [%rd130+4];
	fma.rn.f32 	%f212, %f210, %f211, %f244;
	ld.global.f32 	%f213, [%rd125+4];
	ld.global.f32 	%f214, [%rd130+8];
	fma.rn.f32 	%f215, %f213, %f214, %f212;
	ld.global.f32 	%f216, [%rd125+8];
	ld.global.f32 	%f217, [%rd130+12];
	fma.rn.f32 	%f218, %f216, %f217, %f215;
	ld.global.f32 	%f219, [%rd125+12];
	add.s32 	%r213, %r213, 4;
	ld.global.f32 	%f220, [%rd130+16];
	fma.rn.f32 	%f244, %f219, %f220, %f218;
$L__BB1_44:
	setp.eq.s32 	%p37, %r47, 0;
	@%p37 bra 	$L__BB1_48;
	setp.eq.s32 	%p38, %r47, 1;
	add.s32 	%r192, %r213, %r39;
	mul.wide.s32 	%rd131, %r192, 4;
	add.s64 	%rd12, %rd3, %rd131;
	ld.global.f32 	%f221, [%rd12];
	cvt.u64.u32 	%rd132, %r50;
	cvt.u64.u32 	%rd133, %r213;
	add.s64 	%rd134, %rd133, %rd132;
	shl.b64 	%rd135, %rd134, 2;
	add.s64 	%rd13, %rd5, %rd135;
	ld.global.f32 	%f222, [%rd13+4];
	fma.rn.f32 	%f244, %f221, %f222, %f244;
	@%p38 bra 	$L__BB1_48;
	setp.eq.s32 	%p39, %r47, 2;
	ld.global.f32 	%f223, [%rd12+4];
	ld.global.f32 	%f224, [%rd13+8];
	fma.rn.f32 	%f244, %f223, %f224, %f244;
	@%p39 bra 	$L__BB1_48;
	ld.global.f32 	%f225, [%rd12+8];
	ld.global.f32 	%f226, [%rd13+12];
	fma.rn.f32 	%f244, %f225, %f226, %f244;
$L__BB1_48:
	mul.wide.u32 	%rd136, %r50, 4;
	add.s64 	%rd137, %rd5, %rd136;
	ld.global.f32 	%f227, [%rd137];
	add.f32 	%f228, %f244, %f227;
	st.shared.f32 	[%r38], %f228;
	add.s32 	%r193, %r209, %r40;
	mul.wide.s32 	%rd138, %r193, 4;
	add.s64 	%rd139, %rd4, %rd138;
	st.global.f32 	[%rd139], %f228;
	cvt.f64.f32 	%fd16, %f228;
	st.local.f64 	[%rd6], %fd16;
	cvta.global.u64 	%rd141, %rd140;
	{ // callseq 16, 0
	.param .b64 param0;
	st.param.b64 	[param0], %rd141;
	.param .b64 param1;
	st.param.b64 	[param1], %rd19;
	.param .b32 retval0;
	call.uni (retval0), 
	vprintf, 
	(
	param0, 
	param1
	);
	ld.param.b32 	%r194, [retval0];
	} // callseq 16
	mov.b32 	%r196, 0;
	st.shared.u32 	[%r38], %r196;
	add.s32 	%r209, %r209, 1;
	setp.eq.s32 	%p40, %r209, %r73;
	@%p40 bra 	$L__BB1_60;
	bra.uni 	$L__BB1_35;
$L__BB1_49:
	and.b32  	%r61, %r73, 7;
	setp.lt.u32 	%p23, %r73, 8;
	mov.b32 	%r217, 0;
	@%p23 bra 	$L__BB1_52;
	and.b32  	%r217, %r73, 2147483640;
	mov.b32 	%r215, 0;
	mov.u64 	%rd76, $str$1;
	mul.wide.s32 	%rd79, %r72, 4;
$L__BB1_51:
	.pragma "nounroll";
	mul.lo.s32 	%r145, %r215, %r72;
	mul.wide.s32 	%rd72, %r145, 4;
	add.s64 	%rd73, %rd5, %rd72;
	ld.global.f32 	%f105, [%rd73];
	add.f32 	%f106, %f105, 0f00000000;
	st.shared.f32 	[%r38], %f106;
	add.s32 	%r146, %r215, %r40;
	mul.wide.s32 	%rd74, %r146, 4;
	add.s64 	%rd75, %rd4, %rd74;
	st.global.f32 	[%rd75], %f106;
	cvt.f64.f32 	%fd1, %f106;
	st.local.f64 	[%rd6], %fd1;
	cvta.global.u64 	%rd77, %rd76;
	{ // callseq 1, 0
	.param .b64 param0;
	st.param.b64 	[param0], %rd77;
	.param .b64 param1;
	st.param.b64 	[param1], %rd19;
	.param .b32 retval0;
	call.uni (retval0), 
	vprintf, 
	(
	param0, 
	param1
	);
	ld.param.b32 	%r147, [retval0];
	} // callseq 1
	add.s64 	%rd80, %rd73, %rd79;
	ld.global.f32 	%f107, [%rd80];
	add.f32 	%f108, %f107, 0f00000000;
	st.shared.f32 	[%r38], %f108;
	st.global.f32 	[%rd75+4], %f108;
	cvt.f64.f32 	%fd2, %f108;
	st.local.f64 	[%rd6], %fd2;
	{ // callseq 2, 0
	.param .b64 param0;
	st.param.b64 	[param0], %rd77;
	.param .b64 param1;
	st.param.b64 	[param1], %rd19;
	.param .b32 retval0;
	call.uni (retval0), 
	vprintf, 
	(
	param0, 
	param1
	);
	ld.param.b32 	%r149, [retval0];
	} // callseq 2
	add.s64 	%rd81, %rd80, %rd79;
	ld.global.f32 	%f109, [%rd81];
	add.f32 	%f110, %f109, 0f00000000;
	st.shared.f32 	[%r38], %f110;
	st.global.f32 	[%rd75+8], %f110;
	cvt.f64.f32 	%fd3, %f110;
	st.local.f64 	[%rd6], %fd3;
	{ // callseq 3, 0
	.param .b64 param0;
	st.param.b64 	[param0], %rd77;
	.param .b64 param1;
	st.param.b64 	[param1], %rd19;
	.param .b32 retval0;
	call.uni (retval0), 
	vprintf, 
	(
	param0, 
	param1
	);
	ld.param.b32 	%r151, [retval0];
	} // callseq 3
	add.s64 	%rd82, %rd81, %rd79;
	ld.global.f32 	%f111, [%rd82];
	add.f32 	%f112, %f111, 0f00000000;
	st.shared.f32 	[%r38], %f112;
	st.global.f32 	[%rd75+12], %f112;
	cvt.f64.f32 	%fd4, %f112;
	st.local.f64 	[%rd6], %fd4;
	{ // callseq 4, 0
	.param .b64 param0;
	st.param.b64 	[param0], %rd77;
	.param .b64 param1;
	st.param.b64 	[param1], %rd19;
	.param .b32 retval0;
	call.uni (retval0), 
	vprintf, 
	(
	param0, 
	param1
	);
	ld.param.b32 	%r153, [retval0];
	} // callseq 4
	add.s64 	%rd83, %rd82, %rd79;
	ld.global.f32 	%f113, [%rd83];
	add.f32 	%f114, %f113, 0f00000000;
	st.shared.f32 	[%r38], %f114;
	st.global.f32 	[%rd75+16], %f114;
	cvt.f64.f32 	%fd5, %f114;
	st.local.f64 	[%rd6], %fd5;
	{ // callseq 5, 0
	.param .b64 param0;
	st.param.b64 	[param0], %rd77;
	.param .b64 param1;
	st.param.b64 	[param1], %rd19;
	.param .b32 retval0;
	call.uni (retval0), 
	vprintf, 
	(
	param0, 
	param1
	);
	ld.param.b32 	%r155, [retval0];
	} // callseq 5
	add.s64 	%rd84, %rd83, %rd79;
	ld.global.f32 	%f115, [%rd84];
	add.f32 	%f116, %f115, 0f00000000;
	st.shared.f32 	[%r38], %f116;
	st.global.f32 	[%rd75+20], %f116;
	cvt.f64.f32 	%fd6, %f116;
	st.local.f64 	[%rd6], %fd6;
	{ // callseq 6, 0
	.param .b64 param0;
	st.param.b64 	[param0], %rd77;
	.param .b64 param1;
	st.param.b64 	[param1], %rd19;
	.param .b32 retval0;
	call.uni (retval0), 
	vprintf, 
	(
	param0, 
	param1
	);
	ld.param.b32 	%r157, [retval0];
	} // callseq 6
	add.s64 	%rd85, %rd84, %rd79;
	ld.global.f32 	%f117, [%rd85];
	add.f32 	%f118, %f117, 0f00000000;
	st.shared.f32 	[%r38], %f118;
	st.global.f32 	[%rd75+24], %f118;
	cvt.f64.f32 	%fd7, %f118;
	st.local.f64 	[%rd6], %fd7;
	{ // callseq 7, 0
	.param .b64 param0;
	st.param.b64 	[param0], %rd77;
	.param .b64 param1;
	st.param.b64 	[param1], %rd19;
	.param .b32 retval0;
	call.uni (retval0), 
	vprintf, 
	(
	param0, 
	param1
	);
	ld.param.b32 	%r159, [retval0];
	} // callseq 7
	add.s64 	%rd86, %rd85, %rd79;
	ld.global.f32 	%f119, [%rd86];
	add.f32 	%f120, %f119, 0f00000000;
	st.shared.f32 	[%r38], %f120;
	st.global.f32 	[%rd75+28], %f120;
	cvt.f64.f32 	%fd8, %f120;
	st.local.f64 	[%rd6], %fd8;
	{ // callseq 8, 0
	.param .b64 param0;
	st.param.b64 	[param0], %rd77;
	.param .b64 param1;
	st.param.b64 	[param1], %rd19;
	.param .b32 retval0;
	call.uni (retval0), 
	vprintf, 
	(
	param0, 
	param1
	);
	ld.param.b32 	%r161, [retval0];
	} // callseq 8
	mov.b32 	%r163, 0;
	st.shared.u32 	[%r38], %r163;
	add.s32 	%r215, %r215, 8;
	setp.ne.s32 	%p24, %r215, %r217;
	@%p24 bra 	$L__BB1_51;
$L__BB1_52:
	setp.eq.s32 	%p25, %r61, 0;
	@%p25 bra 	$L__BB1_60;
	and.b32  	%r66, %r73, 3;
	setp.lt.u32 	%p26, %r61, 4;
	@%p26 bra 	$L__BB1_55;
	mul.lo.s32 	%r164, %r217, %r72;
	mul.wide.s32 	%rd87, %r164, 4;
	add.s64 	%rd88, %rd5, %rd87;
	ld.global.f32 	%f121, [%rd88];
	add.f32 	%f122, %f121, 0f00000000;
	st.shared.f32 	[%r38], %f122;
	add.s32 	%r165, %r217, %r40;
	mul.wide.s32 	%rd89, %r165, 4;
	add.s64 	%rd90, %rd4, %rd89;
	st.global.f32 	[%rd90], %f122;
	cvt.f64.f32 	%fd9, %f122;
	st.local.f64 	[%rd6], %fd9;
	mov.u64 	%rd91, $str$1;
	cvta.global.u64 	%rd92, %rd91;
	{ // callseq 9, 0
	.param .b64 param0;
	st.param.b64 	[param0], %rd92;
	.param .b64 param1;
	st.param.b64 	[param1], %rd19;
	.param .b32 retval0;
	call.uni (retval0), 
	vprintf, 
	(
	param0, 
	param1
	);
	ld.param.b32 	%r166, [retval0];
	} // callseq 9
	mul.wide.s32 	%rd94, %r72, 4;
	add.s64 	%rd95, %rd88, %rd94;
	ld.global.f32 	%f123, [%rd95];
	add.f32 	%f124, %f123, 0f00000000;
	st.shared.f32 	[%r38], %f124;
	st.global.f32 	[%rd90+4], %f124;
	cvt.f64.f32 	%fd10, %f124;
	st.local.f64 	[%rd6], %fd10;
	{ // callseq 10, 0
	.param .b64 param0;
	st.param.b64 	[param0], %rd92;
	.param .b64 param1;
	st.param.b64 	[param1], %rd19;
	.param .b32 retval0;
	call.uni (retval0), 
	vprintf, 
	(
	param0, 
	param1
	);
	ld.param.b32 	%r168, [retval0];
	} // callseq 10
	add.s64 	%rd96, %rd95, %rd94;
	ld.global.f32 	%f125, [%rd96];
	add.f32 	%f126, %f125, 0f00000000;
	st.shared.f32 	[%r38], %f126;
	st.global.f32 	[%rd90+8], %f126;
	cvt.f64.f32 	%fd11, %f126;
	st.local.f64 	[%rd6], %fd11;
	{ // callseq 11, 0
	.param .b64 param0;
	st.param.b64 	[param0], %rd92;
	.param .b64 param1;
	st.param.b64 	[param1], %rd19;
	.param .b32 retval0;
	call.uni (retval0), 
	vprintf, 
	(
	param0, 
	param1
	);
	ld.param.b32 	%r170, [retval0];
	} // callseq 11
	add.s64 	%rd97, %rd96, %rd94;
	ld.global.f32 	%f127, [%rd97];
	add.f32 	%f128, %f127, 0f00000000;
	st.shared.f32 	[%r38], %f128;
	st.global.f32 	[%rd90+12], %f128;
	cvt.f64.f32 	%fd12, %f128;
	st.local.f64 	[%rd6], %fd12;
	{ // callseq 12, 0
	.param .b64 param0;
	st.param.b64 	[param0], %rd92;
	.param .b64 param1;
	st.param.b64 	[param1], %rd19;
	.param .b32 retval0;
	call.uni (retval0), 
	vprintf, 
	(
	param0, 
	param1
	);
	ld.param.b32 	%r172, [retval0];
	} // callseq 12
	mov.b32 	%r174, 0;
	st.shared.u32 	[%r38], %r174;
	add.s32 	%r217, %r217, 4;
$L__BB1_55:
	setp.eq.s32 	%p27, %r66, 0;
	@%p27 bra 	$L__BB1_60;
	setp.eq.s32 	%p28, %r66, 1;
	@%p28 bra 	$L__BB1_58;
	mul.lo.s32 	%r175, %r217, %r72;
	mul.wide.s32 	%rd98, %r175, 4;
	add.s64 	%rd99, %rd5, %rd98;
	ld.global.f32 	%f129, [%rd99];
	add.f32 	%f130, %f129, 0f00000000;
	st.shared.f32 	[%r38], %f130;
	add.s32 	%r176, %r217, %r40;
	mul.wide.s32 	%rd100, %r176, 4;
	add.s64 	%rd101, %rd4, %rd100;
	st.global.f32 	[%rd101], %f130;
	cvt.f64.f32 	%fd13, %f130;
	st.local.f64 	[%rd6], %fd13;
	mov.u64 	%rd102, $str$1;
	cvta.global.u64 	%rd103, %rd102;
	{ // callseq 13, 0
	.param .b64 param0;
	st.param.b64 	[param0], %rd103;
	.param .b64 param1;
	st.param.b64 	[param1], %rd19;
	.param .b32 retval0;
	call.uni (retval0), 
	vprintf, 
	(
	param0, 
	param1
	);
	ld.param.b32 	%r177, [retval0];
	} // callseq 13
	mul.wide.s32 	%rd105, %r72, 4;
	add.s64 	%rd106, %rd99, %rd105;
	ld.global.f32 	%f131, [%rd106];
	add.f32 	%f132, %f131, 0f00000000;
	st.shared.f32 	[%r38], %f132;
	st.global.f32 	[%rd101+4], %f132;
	cvt.f64.f32 	%fd14, %f132;
	st.local.f64 	[%rd6], %fd14;
	{ // callseq 14, 0
	.param .b64 param0;
	st.param.b64 	[param0], %rd103;
	.param .b64 param1;
	st.param.b64 	[param1], %rd19;
	.param .b32 retval0;
	call.uni (retval0), 
	vprintf, 
	(
	param0, 
	param1
	);
	ld.param.b32 	%r179, [retval0];
	} // callseq 14
	mov.b32 	%r181, 0;
	st.shared.u32 	[%r38], %r181;
	add.s32 	%r217, %r217, 2;
$L__BB1_58:
	and.b32  	%r182, %r73, 1;
	setp.eq.b32 	%p29, %r182, 1;
	not.pred 	%p30, %p29;
	@%p30 bra 	$L__BB1_60;
	mul.lo.s32 	%r183, %r217, %r72;
	mul.wide.s32 	%rd107, %r183, 4;
	add.s64 	%rd108, %rd5, %rd107;
	ld.global.f32 	%f133, [%rd108];
	add.f32 	%f134, %f133, 0f00000000;
	st.shared.f32 	[%r38], %f134;
	add.s32 	%r184, %r217, %r40;
	mul.wide.s32 	%rd109, %r184, 4;
	add.s64 	%rd110, %rd4, %rd109;
	st.global.f32 	[%rd110], %f134;
	cvt.f64.f32 	%fd15, %f134;
	st.local.f64 	[%rd6], %fd15;
	mov.u64 	%rd111, $str$1;
	cvta.global.u64 	%rd112, %rd111;
	{ // callseq 15, 0
	.param .b64 param0;
	st.param.b64 	[param0], %rd112;
	.param .b64 param1;
	st.param.b64 	[param1], %rd19;
	.param .b32 retval0;
	call.uni (retval0), 
	vprintf, 
	(
	param0, 
	param1
	);
	ld.param.b32 	%r185, [retval0];
	} // callseq 15
	mov.b32 	%r187, 0;
	st.shared.u32 	[%r38], %r187;
$L__BB1_60:
	ret;

}
	// .globl	_Z13adjustWeightsfPfS_S_S_iiiii
.visible .entry _Z13adjustWeightsfPfS_S_S_iiiii(
	.param .f32 _Z13adjustWeightsfPfS_S_S_iiiii_param_0,
	.param .u64 .ptr .align 1 _Z13adjustWeightsfPfS_S_S_iiiii_param_1,
	.param .u64 .ptr .align 1 _Z13adjustWeightsfPfS_S_S_iiiii_param_2,
	.param .u64 .ptr .align 1 _Z13adjustWeightsfPfS_S_S_iiiii_param_3,
	.param .u64 .ptr .align 1 _Z13adjustWeightsfPfS_S_S_iiiii_param_4,
	.param .u32 _Z13adjustWeightsfPfS_S_S_iiiii_param_5,
	.param .u32 _Z13adjustWeightsfPfS_S_S_iiiii_param_6,
	.param .u32 _Z13adjustWeightsfPfS_S_S_iiiii_param_7,
	.param .u32 _Z13adjustWeightsfPfS_S_S_iiiii_param_8,
	.param .u32 _Z13adjustWeightsfPfS_S_S_iiiii_param_9
)
{


	ret;

}


// ===== COMPILED SASS (sm_100) =====

	.target	sm_100

	.elftype	@"ET_EXEC"


//--------------------- .note.nv.tkinfo           --------------------------
	.section	.note.nv.tkinfo,"",@"SHT_NOTE"
	.sectionflags	@"SHF_NOTE_NV_TKINFO"
	.tkinfo
        /*0018*/ 	.word	0x00000002
        /*0030*/ 	.string	""
        /*0030*/ 	.string	"ptxas"
        /*0030*/ 	.string	"Cuda compilation tools, release 13.0, V13.0.88"
        /*0030*/ 	.string	"Build cuda_13.0.r13.0/compiler.36424714_0"
        /*0030*/ 	.string	"-arch sm_100 -m 64 "



//--------------------- .note.nv.cuinfo           --------------------------
	.section	.note.nv.cuinfo,"",@"SHT_NOTE"
	.sectionflags	@"SHF_NOTE_NV_CUINFO"
        /*0018*/ 	.short	0x0002
        /*001a*/ 	.short	0x0064
        /*001c*/ 	.short	0x0082
	.zero		2


//--------------------- .nv.info                  --------------------------
	.section	.nv.info,"",@"SHT_CUDA_INFO"
	.align	4


	//----- nvinfo : EIATTR_REGCOUNT
	.align		4
        /*0000*/ 	.byte	0x04, 0x2f
        /*0002*/ 	.short	(.L_3 - .L_2)
	.align		4
.L_2:
        /*0004*/ 	.word	index@(_Z22matrix_multiply_simplePfS_S_iii)
        /*0008*/ 	.word	0x00000020


	//----- nvinfo : EIATTR_FRAME_SIZE
	.align		4
.L_3:
        /*000c*/ 	.byte	0x04, 0x11
        /*000e*/ 	.short	(.L_5 - .L_4)
	.align		4
.L_4:
        /*0010*/ 	.word	index@(_Z22matrix_multiply_simplePfS_S_iii)
        /*0014*/ 	.word	0x00000000


	//----- nvinfo : EIATTR_REGCOUNT
	.align		4
.L_5:
        /*0018*/ 	.byte	0x04, 0x2f
        /*001a*/ 	.short	(.L_7 - .L_6)
	.align		4
.L_6:
        /*001c*/ 	.word	index@(_Z6kernelPiPfS0_S0_S0_S0_S0_S0_iiiii)
        /*0020*/ 	.word	0x00000025


	//----- nvinfo : EIATTR_FRAME_SIZE
	.align		4
.L_7:
        /*0024*/ 	.byte	0x04, 0x11
        /*0026*/ 	.short	(.L_9 - .L_8)
	.align		4
.L_8:
        /*0028*/ 	.word	index@(_Z6kernelPiPfS0_S0_S0_S0_S0_S0_iiiii)
        /*002c*/ 	.word	0x00000010


	//----- nvinfo : EIATTR_REGCOUNT
	.align		4
.L_9:
        /*0030*/ 	.byte	0x04, 0x2f
        /*0032*/ 	.short	(.L_11 - .L_10)
	.align		4
.L_10:
        /*0034*/ 	.word	index@(_Z13adjustWeightsfPfS_S_S_iiiii)
        /*0038*/ 	.word	0x00000004


	//----- nvinfo : EIATTR_FRAME_SIZE
	.align		4
.L_11:
        /*003c*/ 	.byte	0x04, 0x11
        /*003e*/ 	.short	(.L_13 - .L_12)
	.align		4
.L_12:
        /*0040*/ 	.word	index@(_Z13adjustWeightsfPfS_S_S_iiiii)
        /*0044*/ 	.word	0x00000000


	//----- nvinfo : EIATTR_MIN_STACK_SIZE
	.align		4
.L_13:
        /*0048*/ 	.byte	0x04, 0x12
        /*004a*/ 	.short	(.L_15 - .L_14)
	.align		4
.L_14:
        /*004c*/ 	.word	index@(_Z13adjustWeightsfPfS_S_S_iiiii)
        /*0050*/ 	.word	0x00000000


	//----- nvinfo : EIATTR_MIN_STACK_SIZE
	.align		4
.L_15:
        /*0054*/ 	.byte	0x04, 0x12
        /*0056*/ 	.short	(.L_17 - .L_16)
	.align		4
.L_16:
        /*0058*/ 	.word	index@(_Z6kernelPiPfS0_S0_S0_S0_S0_S0_iiiii)
        /*005c*/ 	.word	0x00000010


	//----- nvinfo : EIATTR_MIN_STACK_SIZE
	.align		4
.L_17:
        /*0060*/ 	.byte	0x04, 0x12
        /*0062*/ 	.short	(.L_19 - .L_18)
	.align		4
.L_18:
        /*0064*/ 	.word	index@(_Z22matrix_multiply_simplePfS_S_iii)
        /*0068*/ 	.word	0x00000000
.L_19:


//--------------------- .nv.compat                --------------------------
	.section	.nv.compat,"",@"SHT_CUDA_COMPAT_INFO"
	.align	4
        /*0000*/ 	.byte	0x02, 0x09, 0x00, 0x00, 0x02, 0x02, 0x01, 0x00, 0x02, 0x05, 0x05, 0x00, 0x03, 0x07, 0x01, 0x01
        /*0010*/ 	.byte	0x02, 0x03, 0x00, 0x00, 0x02, 0x06, 0x01, 0x00, 0x04, 0x0b, 0x08, 0x00, 0x09, 0x00, 0x00, 0x00
        /*0020*/ 	.byte	0x00, 0x00, 0x00, 0x00


//--------------------- .nv.info._Z13adjustWeightsfPfS_S_S_iiiii --------------------------
	.section	.nv.info._Z13adjustWeightsfPfS_S_S_iiiii,"",@"SHT_CUDA_INFO"
	.sectionflags	@""
	.align	4


	//----- nvinfo : EIATTR_CUDA_API_VERSION
	.align		4
        /*0000*/ 	.byte	0x04, 0x37
        /*0002*/ 	.short	(.L_21 - .L_20)
.L_20:
        /*0004*/ 	.word	0x00000082


	//----- nvinfo : EIATTR_KPARAM_INFO
	.align		4
.L_21:
        /*0008*/ 	.byte	0x04, 0x17
        /*000a*/ 	.short	(.L_23 - .L_22)
.L_22:
        /*000c*/ 	.word	0x00000000
        /*0010*/ 	.short	0x0009
        /*0012*/ 	.short	0x0038
        /*0014*/ 	.byte	0x00, 0xf0, 0x11, 0x00


	//----- nvinfo : EIATTR_KPARAM_INFO
	.align		4
.L_23:
        /*0018*/ 	.byte	0x04, 0x17
        /*001a*/ 	.short	(.L_25 - .L_24)
.L_24:
        /*001c*/ 	.word	0x00000000
        /*0020*/ 	.short	0x0008
        /*0022*/ 	.short	0x0034
        /*0024*/ 	.byte	0x00, 0xf0, 0x11, 0x00


	//----- nvinfo : EIATTR_KPARAM_INFO
	.align		4
.L_25:
        /*0028*/ 	.byte	0x04, 0x17
        /*002a*/ 	.short	(.L_27 - .L_26)
.L_26:
        /*002c*/ 	.word	0x00000000
        /*0030*/ 	.short	0x0007
        /*0032*/ 	.short	0x0030
        /*0034*/ 	.byte	0x00, 0xf0, 0x11, 0x00


	//----- nvinfo : EIATTR_KPARAM_INFO
	.align		4
.L_27:
        /*0038*/ 	.byte	0x04, 0x17
        /*003a*/ 	.short	(.L_29 - .L_28)
.L_28:
        /*003c*/ 	.word	0x00000000
        /*0040*/ 	.short	0x0006
        /*0042*/ 	.short	0x002c
        /*0044*/ 	.byte	0x00, 0xf0, 0x11, 0x00


	//----- nvinfo : EIATTR_KPARAM_INFO
	.align		4
.L_29:
        /*0048*/ 	.byte	0x04, 0x17
        /*004a*/ 	.short	(.L_31 - .L_30)
.L_30:
        /*004c*/ 	.word	0x00000000
        /*0050*/ 	.short	0x0005
        /*0052*/ 	.short	0x0028
        /*0054*/ 	.byte	0x00, 0xf0, 0x11, 0x00


	//----- nvinfo : EIATTR_KPARAM_INFO
	.align		4
.L_31:
        /*0058*/ 	.byte	0x04, 0x17
        /*005a*/ 	.short	(.L_33 - .L_32)
.L_32:
        /*005c*/ 	.word	0x00000000
        /*0060*/ 	.short	0x0004
        /*0062*/ 	.short	0x0020
        /*0064*/ 	.byte	0x00, 0xf5, 0x21, 0x00


	//----- nvinfo : EIATTR_KPARAM_INFO
	.align		4
.L_33:
        /*0068*/ 	.byte	0x04, 0x17
        /*006a*/ 	.short	(.L_35 - .L_34)
.L_34:
        /*006c*/ 	.word	0x00000000
        /*0070*/ 	.short	0x0003
        /*0072*/ 	.short	0x0018
        /*0074*/ 	.byte	0x00, 0xf5, 0x21, 0x00


	//----- nvinfo : EIATTR_KPARAM_INFO
	.align		4
.L_35:
        /*0078*/ 	.byte	0x04, 0x17
        /*007a*/ 	.short	(.L_37 - .L_36)
.L_36:
        /*007c*/ 	.word	0x00000000
        /*0080*/ 	.short	0x0002
        /*0082*/ 	.short	0x0010
        /*0084*/ 	.byte	0x00, 0xf5, 0x21, 0x00


	//----- nvinfo : EIATTR_KPARAM_INFO
	.align		4
.L_37:
        /*0088*/ 	.byte	0x04, 0x17
        /*008a*/ 	.short	(.L_39 - .L_38)
.L_38:
        /*008c*/ 	.word	0x00000000
        /*0090*/ 	.short	0x0001
        /*0092*/ 	.short	0x0008
        /*0094*/ 	.byte	0x00, 0xf5, 0x21, 0x00


	//----- nvinfo : EIATTR_KPARAM_INFO
	.align		4
.L_39:
        /*0098*/ 	.byte	0x04, 0x17
        /*009a*/ 	.short	(.L_41 - .L_40)
.L_40:
        /*009c*/ 	.word	0x00000000
        /*00a0*/ 	.short	0x0000
        /*00a2*/ 	.short	0x0000
        /*00a4*/ 	.byte	0x00, 0xf0, 0x11, 0x00


	//----- nvinfo : EIATTR_SPARSE_MMA_MASK
	.align		4
.L_41:
        /*00a8*/ 	.byte	0x03, 0x50
        /*00aa*/ 	.short	0x0000


	//----- nvinfo : EIATTR_MAXREG_COUNT
	.align		4
        /*00ac*/ 	.byte	0x03, 0x1b
        /*00ae*/ 	.short	0x00ff


	//----- nvinfo : EIATTR_MERCURY_ISA_VERSION
	.align		4
        /*00b0*/ 	.byte	0x03, 0x5f
        /*00b2*/ 	.short	0x0101


	//----- nvinfo : EIATTR_VRC_CTA_INIT_COUNT
	.align		4
        /*00b4*/ 	.byte	0x02, 0x4a
	.zero		1
	.zero		1


	//----- nvinfo : EIATTR_EXIT_INSTR_OFFSETS
	.align		4
        /*00b8*/ 	.byte	0x04, 0x1c
        /*00ba*/ 	.short	(.L_43 - .L_42)


	//   ....[0]....
.L_42:
        /*00bc*/ 	.word	0x00000010


	//----- nvinfo : EIATTR_CBANK_PARAM_SIZE
	.align		4
.L_43:
        /*00c0*/ 	.byte	0x03, 0x19
        /*00c2*/ 	.short	0x003c


	//----- nvinfo : EIATTR_PARAM_CBANK
	.align		4
        /*00c4*/ 	.byte	0x04, 0x0a
        /*00c6*/ 	.short	(.L_45 - .L_44)
	.align		4
.L_44:
        /*00c8*/ 	.word	index@(.nv.constant0._Z13adjustWeightsfPfS_S_S_iiiii)
        /*00cc*/ 	.short	0x0380
        /*00ce*/ 	.short	0x003c


	//----- nvinfo : EIATTR_SW_WAR
	.align		4
.L_45:
        /*00d0*/ 	.byte	0x04, 0x36
        /*00d2*/ 	.short	(.L_47 - .L_46)
.L_46:
        /*00d4*/ 	.word	0x00000008
.L_47:


//--------------------- .nv.info._Z6kernelPiPfS0_S0_S0_S0_S0_S0_iiiii --------------------------
	.section	.nv.info._Z6kernelPiPfS0_S0_S0_S0_S0_S0_iiiii,"",@"SHT_CUDA_INFO"
	.sectionflags	@""
	.align	4


	//----- nvinfo : EIATTR_CUDA_API_VERSION
	.align		4
        /*0000*/ 	.byte	0x04, 0x37
        /*0002*/ 	.short	(.L_49 - .L_48)
.L_48:
        /*0004*/ 	.word	0x00000082


	//----- nvinfo : EIATTR_KPARAM_INFO
	.align		4
.L_49:
        /*0008*/ 	.byte	0x04, 0x17
        /*000a*/ 	.short	(.L_51 - .L_50)
.L_50:
        /*000c*/ 	.word	0x00000000
        /*0010*/ 	.short	0x000c
        /*0012*/ 	.short	0x0050
        /*0014*/ 	.byte	0x00, 0xf0, 0x11, 0x00


	//----- nvinfo : EIATTR_KPARAM_INFO
	.align		4
.L_51:
        /*0018*/ 	.byte	0x04, 0x17
        /*001a*/ 	.short	(.L_53 - .L_52)
.L_52:
        /*001c*/ 	.word	0x00000000
        /*0020*/ 	.short	0x000b
        /*0022*/ 	.short	0x004c
        /*0024*/ 	.byte	0x00, 0xf0, 0x11, 0x00


	//----- nvinfo : EIATTR_KPARAM_INFO
	.align		4
.L_53:
        /*0028*/ 	.byte	0x04, 0x17
        /*002a*/ 	.short	(.L_55 - .L_54)
.L_54:
        /*002c*/ 	.word	0x00000000
        /*0030*/ 	.short	0x000a
        /*0032*/ 	.short	0x0048
        /*0034*/ 	.byte	0x00, 0xf0, 0x11, 0x00


	//----- nvinfo : EIATTR_KPARAM_INFO
	.align		4
.L_55:
        /*0038*/ 	.byte	0x04, 0x17
        /*003a*/ 	.short	(.L_57 - .L_56)
.L_56:
        /*003c*/ 	.word	0x00000000
        /*0040*/ 	.short	0x0009
        /*0042*/ 	.short	0x0044
        /*0044*/ 	.byte	0x00, 0xf0, 0x11, 0x00


	//----- nvinfo : EIATTR_KPARAM_INFO
	.align		4
.L_57:
        /*0048*/ 	.byte	0x04, 0x17
        /*004a*/ 	.short	(.L_59 - .L_58)
.L_58:
        /*004c*/ 	.word	0x00000000
        /*0050*/ 	.short	0x0008
        /*0052*/ 	.short	0x0040
        /*0054*/ 	.byte	0x00, 0xf0, 0x11, 0x00


	//----- nvinfo : EIATTR_KPARAM_INFO
	.align		4
.L_59:
        /*0058*/ 	.byte	0x04, 0x17
        /*005a*/ 	.short	(.L_61 - .L_60)
.L_60:
        /*005c*/ 	.word	0x00000000
        /*0060*/ 	.short	0x0007
        /*0062*/ 	.short	0x0038
        /*0064*/ 	.byte	0x00, 0xf5, 0x21, 0x00


	//----- nvinfo : EIATTR_KPARAM_INFO
	.align		4
.L_61:
        /*0068*/ 	.byte	0x04, 0x17
        /*006a*/ 	.short	(.L_63 - .L_62)
.L_62:
        /*006c*/ 	.word	0x00000000
        /*0070*/ 	.short	0x0006
        /*0072*/ 	.short	0x0030
        /*0074*/ 	.byte	0x00, 0xf5, 0x21, 0x00


	//----- nvinfo : EIATTR_KPARAM_INFO
	.align		4
.L_63:
        /*0078*/ 	.byte	0x04, 0x17
        /*007a*/ 	.short	(.L_65 - .L_64)
.L_64:
        /*007c*/ 	.word	0x00000000
        /*0080*/ 	.short	0x0005
        /*0082*/ 	.short	0x0028
        /*0084*/ 	.byte	0x00, 0xf5, 0x21, 0x00


	//----- nvinfo : EIATTR_KPARAM_INFO
	.align		4
.L_65:
        /*0088*/ 	.byte	0x04, 0x17
        /*008a*/ 	.short	(.L_67 - .L_66)
.L_66:
        /*008c*/ 	.word	0x00000000
        /*0090*/ 	.short	0x0004
        /*0092*/ 	.short	0x0020
        /*0094*/ 	.byte	0x00, 0xf5, 0x21, 0x00


	//----- nvinfo : EIATTR_KPARAM_INFO
	.align		4
.L_67:
        /*0098*/ 	.byte	0x04, 0x17
        /*009a*/ 	.short	(.L_69 - .L_68)
.L_68:
        /*009c*/ 	.word	0x00000000
        /*00a0*/ 	.short	0x0003
        /*00a2*/ 	.short	0x0018
        /*00a4*/ 	.byte	0x00, 0xf5, 0x21, 0x00


	//----- nvinfo : EIATTR_KPARAM_INFO
	.align		4
.L_69:
        /*00a8*/ 	.byte	0x04, 0x17
        /*00aa*/ 	.short	(.L_71 - .L_70)
.L_70:
        /*00ac*/ 	.word	0x00000000
        /*00b0*/ 	.short	0x0002
        /*00b2*/ 	.short	0x0010
        /*00b4*/ 	.byte	0x00, 0xf5, 0x21, 0x00


	//----- nvinfo : EIATTR_KPARAM_INFO
	.align		4
.L_71:
        /*00b8*/ 	.byte	0x04, 0x17
        /*00ba*/ 	.short	(.L_73 - .L_72)
.L_72:
        /*00bc*/ 	.word	0x00000000
        /*00c0*/ 	.short	0x0001
        /*00c2*/ 	.short	0x0008
        /*00c4*/ 	.byte	0x00, 0xf5, 0x21, 0x00


	//----- nvinfo : EIATTR_KPARAM_INFO
	.align		4
.L_73:
        /*00c8*/ 	.byte	0x04, 0x17
        /*00ca*/ 	.short	(.L_75 - .L_74)
.L_74:
        /*00cc*/ 	.word	0x00000000
        /*00d0*/ 	.short	0x0000
        /*00d2*/ 	.short	0x0000
        /*00d4*/ 	.byte	0x00, 0xf5, 0x21, 0x00


	//----- nvinfo : EIATTR_SPARSE_MMA_MASK
	.align		4
.L_75:
        /*00d8*/ 	.byte	0x03, 0x50
        /*00da*/ 	.short	0x0000


	//----- nvinfo : EIATTR_MAXREG_COUNT
	.align		4
        /*00dc*/ 	.byte	0x03, 0x1b
        /*00de*/ 	.short	0x00ff


	//----- nvinfo : EIATTR_EXTERNS
	.align		4
        /*00e0*/ 	.byte	0x04, 0x0f
        /*00e2*/ 	.short	(.L_77 - .L_76)


	//   ....[0]....
	.align		4
.L_76:
        /*00e4*/ 	.word	index@(vprintf)


	//----- nvinfo : EIATTR_MERCURY_ISA_VERSION
	.align		4
.L_77:
        /*00e8*/ 	.byte	0x03, 0x5f
        /*00ea*/ 	.short	0x0101


	//----- nvinfo : EIATTR_VRC_CTA_INIT_COUNT
	.align		4
        /*00ec*/ 	.byte	0x02, 0x4a
	.zero		1
	.zero		1


	//----- nvinfo : EIATTR_SYSCALL_OFFSETS
	.align		4
        /*00f0*/ 	.byte	0x04, 0x46
        /*00f2*/ 	.short	(.L_79 - .L_78)


	//   ....[0]....
.L_78:
        /*00f4*/ 	.word	0x000001a0


	//   ....[1]....
        /*00f8*/ 	.word	0x00002510


	//   ....[2]....
        /*00fc*/ 	.word	0x000027a0


	//   ....[3]....
        /*0100*/ 	.word	0x000028e0


	//   ....[4]....
        /*0104*/ 	.word	0x00002a20


	//   ....[5]....
        /*0108*/ 	.word	0x00002b60


	//   ....[6]....
        /*010c*/ 	.word	0x00002ca0


	//   ....[7]....
        /*0110*/ 	.word	0x00002de0


	//   ....[8]....
        /*0114*/ 	.word	0x00002f20


	//   ....[9]....
        /*0118*/ 	.word	0x00003060


	//   ....[10]....
        /*011c*/ 	.word	0x00003280


	//   ....[11]....
        /*0120*/ 	.word	0x000033c0


	//   ....[12]....
        /*0124*/ 	.word	0x00003500


	//   ....[13]....
        /*0128*/ 	.word	0x00003640


	//   ....[14]....
        /*012c*/ 	.word	0x00003830


	//   ....[15]....
        /*0130*/ 	.word	0x00003970


	//   ....[16]....
        /*0134*/ 	.word	0x00003b50


	//----- nvinfo : EIATTR_EXIT_INSTR_OFFSETS
	.align		4
.L_79:
        /*0138*/ 	.byte	0x04, 0x1c
        /*013a*/ 	.short	(.L_81 - .L_80)


	//   ....[0]....
.L_80:
        /*013c*/ 	.word	0x000016d0


	//   ....[1]....
        /*0140*/ 	.word	0x00002560


	//   ....[2]....
        /*0144*/ 	.word	0x000030c0


	//   ....[3]....
        /*0148*/ 	.word	0x00003680


	//   ....[4]....
        /*014c*/ 	.word	0x000039d0


	//   ....[5]....
        /*0150*/ 	.word	0x00003b70


	//----- nvinfo : EIATTR_CRS_STACK_SIZE
	.align		4
.L_81:
        /*0154*/ 	.byte	0x04, 0x1e
        /*0156*/ 	.short	(.L_83 - .L_82)
.L_82:
        /*0158*/ 	.word	0x00000000


	//----- nvinfo : EIATTR_CBANK_PARAM_SIZE
	.align		4
.L_83:
        /*015c*/ 	.byte	0x03, 0x19
        /*015e*/ 	.short	0x0054


	//----- nvinfo : EIATTR_PARAM_CBANK
	.align		4
        /*0160*/ 	.byte	0x04, 0x0a
        /*0162*/ 	.short	(.L_85 - .L_84)
	.align		4
.L_84:
        /*0164*/ 	.word	index@(.nv.constant0._Z6kernelPiPfS0_S0_S0_S0_S0_S0_iiiii)
        /*0168*/ 	.short	0x0380
        /*016a*/ 	.short	0x0054


	//----- nvinfo : EIATTR_SW_WAR
	.align		4
.L_85:
        /*016c*/ 	.byte	0x04, 0x36
        /*016e*/ 	.short	(.L_87 - .L_86)
.L_86:
        /*0170*/ 	.word	0x00000008
.L_87:


//--------------------- .nv.info._Z22matrix_multiply_simplePfS_S_iii --------------------------
	.section	.nv.info._Z22matrix_multiply_simplePfS_S_iii,"",@"SHT_CUDA_INFO"
	.sectionflags	@""
	.align	4


	//----- nvinfo : EIATTR_CUDA_API_VERSION
	.align		4
        /*0000*/ 	.byte	0x04, 0x37
        /*0002*/ 	.short	(.L_89 - .L_88)
.L_88:
        /*0004*/ 	.word	0x00000082


	//----- nvinfo : EIATTR_KPARAM_INFO
	.align		4
.L_89:
        /*0008*/ 	.byte	0x04, 0x17
        /*000a*/ 	.short	(.L_91 - .L_90)
.L_90:
        /*000c*/ 	.word	0x00000000
        /*0010*/ 	.short	0x0005
        /*0012*/ 	.short	0x0020
        /*0014*/ 	.byte	0x00, 0xf0, 0x11, 0x00


	//----- nvinfo : EIATTR_KPARAM_INFO
	.align		4
.L_91:
        /*0018*/ 	.byte	0x04, 0x17
        /*001a*/ 	.short	(.L_93 - .L_92)
.L_92:
        /*001c*/ 	.word	0x00000000
        /*0020*/ 	.short	0x0004
        /*0022*/ 	.short	0x001c
        /*0024*/ 	.byte	0x00, 0xf0, 0x11, 0x00


	//----- nvinfo : EIATTR_KPARAM_INFO
	.align		4
.L_93:
        /*0028*/ 	.byte	0x04, 0x17
        /*002a*/ 	.short	(.L_95 - .L_94)
.L_94:
        /*002c*/ 	.word	0x00000000
        /*0030*/ 	.short	0x0003
        /*0032*/ 	.short	0x0018
        /*0034*/ 	.byte	0x00, 0xf0, 0x11, 0x00


	//----- nvinfo : EIATTR_KPARAM_INFO
	.align		4
.L_95:
        /*0038*/ 	.byte	0x04, 0x17
        /*003a*/ 	.short	(.L_97 - .L_96)
.L_96:
        /*003c*/ 	.word	0x00000000
        /*0040*/ 	.short	0x0002
        /*0042*/ 	.short	0x0010
        /*0044*/ 	.byte	0x00, 0xf5, 0x21, 0x00


	//----- nvinfo : EIATTR_KPARAM_INFO
	.align		4
.L_97:
        /*0048*/ 	.byte	0x04, 0x17
        /*004a*/ 	.short	(.L_99 - .L_98)
.L_98:
        /*004c*/ 	.word	0x00000000
        /*0050*/ 	.short	0x0001
        /*0052*/ 	.short	0x0008
        /*0054*/ 	.byte	0x00, 0xf5, 0x21, 0x00


	//----- nvinfo : EIATTR_KPARAM_INFO
	.align		4
.L_99:
        /*0058*/ 	.byte	0x04, 0x17
        /*005a*/ 	.short	(.L_101 - .L_100)
.L_100:
        /*005c*/ 	.word	0x00000000
        /*0060*/ 	.short	0x0000
        /*0062*/ 	.short	0x0000
        /*0064*/ 	.byte	0x00, 0xf5, 0x21, 0x00


	//----- nvinfo : EIATTR_SPARSE_MMA_MASK
	.align		4
.L_101:
        /*0068*/ 	.byte	0x03, 0x50
        /*006a*/ 	.short	0x0000


	//----- nvinfo : EIATTR_MAXREG_COUNT
	.align		4
        /*006c*/ 	.byte	0x03, 0x1b
        /*006e*/ 	.short	0x00ff


	//----- nvinfo : EIATTR_MERCURY_ISA_VERSION
	.align		4
        /*0070*/ 	.byte	0x03, 0x5f
        /*0072*/ 	.short	0x0101


	//----- nvinfo : EIATTR_VRC_CTA_INIT_COUNT
	.align		4
        /*0074*/ 	.byte	0x02, 0x4a
	.zero		1
	.zero		1


	//----- nvinfo : EIATTR_EXIT_INSTR_OFFSETS
	.align		4
        /*0078*/ 	.byte	0x04, 0x1c
        /*007a*/ 	.short	(.L_103 - .L_102)


	//   ....[0]....
.L_102:
        /*007c*/ 	.word	0x000000f0


	//   ....[1]....
        /*0080*/ 	.word	0x00000a30


	//----- nvinfo : EIATTR_CBANK_PARAM_SIZE
	.align		4
.L_103:
        /*0084*/ 	.byte	0x03, 0x19
        /*0086*/ 	.short	0x0024


	//----- nvinfo : EIATTR_PARAM_CBANK
	.align		4
        /*0088*/ 	.byte	0x04, 0x0a
        /*008a*/ 	.short	(.L_105 - .L_104)
	.align		4
.L_104:
        /*008c*/ 	.word	index@(.nv.constant0._Z22matrix_multiply_simplePfS_S_iii)
        /*0090*/ 	.short	0x0380
        /*0092*/ 	.short	0x0024


	//----- nvinfo : EIATTR_SW_WAR
	.align		4
.L_105:
        /*0094*/ 	.byte	0x04, 0x36
        /*0096*/ 	.short	(.L_107 - .L_106)
.L_106:
        /*0098*/ 	.word	0x00000008
.L_107:


//--------------------- .nv.callgraph             --------------------------
	.section	.nv.callgraph,"",@"SHT_CUDA_CALLGRAPH"
	.align	4
	.sectionentsize	8
	.align		4
        /*0000*/ 	.word	0x00000000
	.align		4
        /*0004*/ 	.word	0xffffffff
	.align		4
        /*0008*/ 	.word	index@(_Z6kernelPiPfS0_S0_S0_S0_S0_S0_iiiii)
	.align		4
        /*000c*/ 	.word	index@(vprintf)
	.align		4
        /*0010*/ 	.word	0x00000000
	.align		4
        /*0014*/ 	.word	0xfffffffe
	.align		4
        /*0018*/ 	.word	0x00000000
	.align		4
        /*001c*/ 	.word	0xfffffffd
	.align		4
        /*0020*/ 	.word	0x00000000
	.align		4
        /*0024*/ 	.word	0xfffffffc


//--------------------- .nv.constant4             --------------------------
	.section	.nv.constant4,"a",@progbits
	.align	8
	.align		8
.nv.constant4:
        /*0000*/ 	.dword	$str
	.align		8
        /*0008*/ 	.dword	$str$1
	.align		8
        /*0010*/ 	.dword	vprintf


//--------------------- .text._Z13adjustWeightsfPfS_S_S_iiiii --------------------------
	.section	.text._Z13adjustWeightsfPfS_S_S_iiiii,"ax",@progbits
	.align	128
        .global         _Z13adjustWeightsfPfS_S_S_iiiii
        .type           _Z13adjustWeightsfPfS_S_S_iiiii,@function
        .size           _Z13adjustWeightsfPfS_S_S_iiiii,(.L_x_54 - _Z13adjustWeightsfPfS_S_S_iiiii)
        .other          _Z13adjustWeightsfPfS_S_S_iiiii,@"STO_CUDA_ENTRY STV_DEFAULT"
_Z13adjustWeightsfPfS_S_S_iiiii:
.text._Z13adjustWeightsfPfS_S_S_iiiii:
[----:B------:R-:W-:Y:S01]  /*0000*/  LDC R1, c[0x0][0x37c] ;  /* 0x0000df00ff017b82 */ /* 0x000fe20000000800 */
[----:B------:R-:W-:Y:S05]  /*0010*/  EXIT ;  /* 0x000000000000794d */ /* 0x000fea0003800000 */
.L_x_0:
[----:B------:R-:W-:-:S00]  /*0020*/  BRA `(.L_x_0) ;  /* 0xfffffffc00fc7947 */ /* 0x000fc0000383ffff */
[----:B------:R-:W-:-:S00]  /*0030*/  NOP ;  /* 0x0000000000007918 */ /* 0x000fc00000000000 */
        /* <DEDUP_REMOVED lines=12> */
.L_x_54:


//--------------------- .text._Z6kernelPiPfS0_S0_S0_S0_S0_S0_iiiii --------------------------
	.section	.text._Z6kernelPiPfS0_S0_S0_S0_S0_S0_iiiii,"ax",@progbits
	.align	128
        .global         _Z6kernelPiPfS0_S0_S0_S0_S0_S0_iiiii
        .type           _Z6kernelPiPfS0_S0_S0_S0_S0_S0_iiiii,@function
        .size           _Z6kernelPiPfS0_S0_S0_S0_S0_S0_iiiii,(.L_x_55 - _Z6kernelPiPfS0_S0_S0_S0_S0_S0_iiiii)
        .other          _Z6kernelPiPfS0_S0_S0_S0_S0_S0_iiiii,@"STO_CUDA_ENTRY STV_DEFAULT"
_Z6kernelPiPfS0_S0_S0_S0_S0_S0_iiiii:
.text._Z6kernelPiPfS0_S0_S0_S0_S0_S0_iiiii:
[----:B------:R-:W0:Y:S01]  /*0000*/  LDC R1, c[0x0][0x37c] ;  /* 0x0000df00ff017b82 */ /* 0x000e220000000800 */
[----:B------:R-:W1:Y:S01]  /*0010*/  S2R R3, SR_TID.Y ;  /* 0x0000000000037919 */ /* 0x000e620000002200 */
[----:B------:R-:W2:Y:S06]  /*0020*/  LDCU UR5, c[0x0][0x2fc] ;  /* 0x00005f80ff0577ac */ /* 0x000eac0008000800 */
[----:B------:R-:W1:Y:S01]  /*0030*/  S2UR UR4, SR_CTAID.Y ;  /* 0x00000000000479c3 */ /* 0x000e620000002600 */
[----:B0-----:R-:W-:Y:S01]  /*0040*/  VIADD R1, R1, 0xfffffff0 ;  /* 0xfffffff001017836 */ /* 0x001fe20000000000 */
[----:B------:R-:W0:Y:S01]  /*0050*/  S2R R8, SR_CTAID.X ;  /* 0x0000000000087919 */ /* 0x000e220000002500 */
[----:B------:R-:W0:Y:S01]  /*0060*/  LDCU UR6, c[0x0][0x360] ;  /* 0x00006c00ff0677ac */ /* 0x000e220008000800 */
[----:B------:R-:W-:Y:S01]  /*0070*/  MOV R0, 0x10 ;  /* 0x0000001000007802 */ /* 0x000fe20000000f00 */
[----:B------:R-:W0:Y:S03]  /*0080*/  S2R R9, SR_TID.X ;  /* 0x0000000000097919 */ /* 0x000e260000002100 */
[----:B------:R-:W1:Y:S01]  /*0090*/  LDC R2, c[0x0][0x364] ;  /* 0x0000d900ff027b82 */ /* 0x000e620000000800 */
[----:B------:R-:W3:Y:S01]  /*00a0*/  LDCU UR7, c[0x0][0x370] ;  /* 0x00006e00ff0777ac */ /* 0x000ee20008000800 */
[----:B-1----:R-:W-:Y:S01]  /*00b0*/  IMAD R2, R2, UR4, R3 ;  /* 0x0000000402027c24 */ /* 0x002fe2000f8e0203 */
[----:B------:R-:W1:Y:S01]  /*00c0*/  LDCU UR4, c[0x0][0x2f8] ;  /* 0x00005f00ff0477ac */ /* 0x000e620008000800 */
[----:B0-----:R-:W-:Y:S01]  /*00d0*/  IMAD R29, R8, UR6, R9 ;  /* 0x00000006081d7c24 */ /* 0x001fe2000f8e0209 */
[----:B------:R0:W-:Y:S03]  /*00e0*/  STL.64 [R1], R8 ;  /* 0x0000000801007387 */ /* 0x0001e60000100a00 */
[----:B---3--:R-:W-:Y:S01]  /*00f0*/  IMAD R29, R2, UR7, R29 ;  /* 0x00000007021d7c24 */ /* 0x008fe2000f8e021d */
[----:B------:R-:W3:Y:S01]  /*0100*/  LDCU.64 UR6, c[0x4][URZ] ;  /* 0x01000000ff0677ac */ /* 0x000ee20008000a00 */
[----:B------:R0:W4:Y:S03]  /*0110*/  LDC.64 R2, c[0x4][R0] ;  /* 0x0100000000027b82 */ /* 0x0001260000000a00 */
[----:B------:R0:W-:Y:S01]  /*0120*/  STL [R1+0x8], R29 ;  /* 0x0000081d01007387 */ /* 0x0001e20000100800 */
[----:B-1----:R-:W-:-:S05]  /*0130*/  IADD3 R27, P0, PT, R1, UR4, RZ ;  /* 0x00000004011b7c10 */ /* 0x002fca000ff1e0ff */
[----:B--2---:R-:W-:Y:S02]  /*0140*/  IMAD.X R26, RZ, RZ, UR5, P0 ;  /* 0x00000005ff1a7e24 */ /* 0x004fe400080e06ff */
[----:B------:R-:W-:Y:S02]  /*0150*/  IMAD.MOV.U32 R6, RZ, RZ, R27 ;  /* 0x000000ffff067224 */ /* 0x000fe400078e001b */
[----:B------:R-:W-:Y:S02]  /*0160*/  IMAD.MOV.U32 R7, RZ, RZ, R26 ;  /* 0x000000ffff077224 */ /* 0x000fe400078e001a */
[----:B---3--:R-:W-:Y:S02]  /*0170*/  IMAD.U32 R4, RZ, RZ, UR6 ;  /* 0x00000006ff047e24 */ /* 0x008fe4000f8e00ff */
[----:B0-----:R-:W-:-:S07]  /*0180*/  IMAD.U32 R5, RZ, RZ, UR7 ;  /* 0x00000007ff057e24 */ /* 0x001fce000f8e00ff */
[----:B------:R-:W-:-:S07]  /*0190*/  LEPC R20, `(.L_x_1) ;  /* 0x000000001014794e */ /* 0x000fce0000000000 */
[----:B----4-:R-:W-:Y:S05]  /*01a0*/  CALL.ABS.NOINC R2 ;  /* 0x0000000002007343 */ /* 0x010fea0003c00000 */
.L_x_1:
[----:B------:R-:W0:Y:S01]  /*01b0*/  S2UR UR5, SR_CgaCtaId ;  /* 0x00000000000579c3 */ /* 0x000e220000008800 */
[----:B------:R-:W-:-:S07]  /*01c0*/  UMOV UR4, 0x400 ;  /* 0x0000040000047882 */ /* 0x000fce0000000000 */
[----:B------:R-:W1:Y:S01]  /*01d0*/  LDC.64 R22, c[0x0][0x358] ;  /* 0x0000d600ff167b82 */ /* 0x000e620000000a00 */
[----:B0-----:R-:W-:Y:S01]  /*01e0*/  ULEA UR4, UR5, UR4, 0x18 ;  /* 0x0000000405047291 */ /* 0x001fe2000f8ec0ff */
[----:B------:R-:W0:Y:S05]  /*01f0*/  LDCU UR5, c[0x0][0x3cc] ;  /* 0x00007980ff0577ac */ /* 0x000e2a0008000800 */
[----:B------:R-:W-:-:S05]  /*0200*/  LEA R25, R29, UR4, 0x2 ;  /* 0x000000041d197c11 */ /* 0x000fca000f8e10ff */
[----:B------:R2:W-:Y:S01]  /*0210*/  STS [R25], RZ ;  /* 0x000000ff19007388 */ /* 0x0005e20000000800 */
[----:B0-----:R-:W-:-:S09]  /*0220*/  UISETP.GE.AND UP0, UPT, UR5, 0x1, UPT ;  /* 0x000000010500788c */ /* 0x001fd2000bf06270 */
[----:B--2---:R-:W-:Y:S05]  /*0230*/  BRA.U !UP0, `(.L_x_2) ;  /* 0x0000001508107547 */ /* 0x004fea000b800000 */
[----:B------:R-:W0:Y:S02]  /*0240*/  LDC R8, c[0x0][0x3c4] ;  /* 0x0000f100ff087b82 */ /* 0x000e240000000800 */
[----:B0-----:R-:W-:-:S13]  /*0250*/  ISETP.GE.AND P0, PT, R8, 0x1, PT ;  /* 0x000000010800780c */ /* 0x001fda0003f06270 */
[----:B------:R-:W-:Y:S05]  /*0260*/  @!P0 BRA `(.L_x_3) ;  /* 0x0000001400008947 */ /* 0x000fea0003800000 */
[----:B------:R-:W0:Y:S01]  /*0270*/  LDC R10, c[0x0][0x3c0] ;  /* 0x0000f000ff0a7b82 */ /* 0x000e220000000800 */
[----:B------:R-:W-:Y:S01]  /*0280*/  BSSY.RECONVERGENT B0, `(.L_x_3) ;  /* 0x000013e000007945 */ /* 0x000fe20003800200 */
[C---:B0-----:R-:W-:Y:S01]  /*0290*/  ISETP.GE.AND P0, PT, R10.reuse, 0x1, PT ;  /* 0x000000010a00780c */ /* 0x041fe20003f06270 */
[----:B------:R-:W-:-:S12]  /*02a0*/  VIADD R0, R10, 0x1 ;  /* 0x000000010a007836 */ /* 0x000fd80000000000 */
[----:B------:R-:W-:Y:S05]  /*02b0*/  @!P0 BRA `(.L_x_4) ;  /* 0x0000000800c08947 */ /* 0x000fea0003800000 */
[----:B------:R-:W-:Y:S01]  /*02c0*/  HFMA2 R12, -RZ, RZ, 0, 0 ;  /* 0x00000000ff0c7431 */ /* 0x000fe200000001ff */
[----:B------:R-:W-:Y:S01]  /*02d0*/  BSSY.RECONVERGENT B1, `(.L_x_5) ;  /* 0x00000ad000017945 */ /* 0x000fe20003800200 */
[C---:B------:R-:W-:Y:S02]  /*02e0*/  LOP3.LUT R15, R10.reuse, 0x7, RZ, 0xc0, !PT ;  /* 0x000000070a0f7812 */ /* 0x040fe400078ec0ff */
[----:B------:R-:W-:-:S07]  /*02f0*/  LOP3.LUT R10, R10, 0x7ffffff8, RZ, 0xc0, !PT ;  /* 0x7ffffff80a0a7812 */ /* 0x000fce00078ec0ff */
.L_x_13:
[----:B------:R-:W-:Y:S01]  /*0300*/  BSSY.RECONVERGENT B2, `(.L_x_6) ;  /* 0x00000a5000027945 */ /* 0x000fe20003800200 */
[----:B0-----:R-:W-:-:S07]  /*0310*/  IMAD.MOV.U32 R14, RZ, RZ, RZ ;  /* 0x000000ffff0e7224 */ /* 0x001fce00078e00ff */
.L_x_12:
[----:B0-----:R-:W0:Y:S01]  /*0320*/  LDC.64 R2, c[0x0][0x3c0] ;  /* 0x0000f000ff027b82 */ /* 0x001e220000000a00 */
[----:B------:R-:W-:Y:S02]  /*0330*/  IMAD.MOV.U32 R18, RZ, RZ, RZ ;  /* 0x000000ffff127224 */ /* 0x000fe400078e00ff */
[----:B------:R-:W-:Y:S01]  /*0340*/  IMAD.MOV.U32 R13, RZ, RZ, RZ ;  /* 0x000000ffff0d7224 */ /* 0x000fe200078e00ff */
[----:B0-----:R-:W-:Y:S01]  /*0350*/  ISETP.GE.U32.AND P0, PT, R2, 0x8, PT ;  /* 0x000000080200780c */ /* 0x001fe20003f06070 */
[----:B------:R-:W-:-:S04]  /*0360*/  IMAD R11, R12, R3, R14 ;  /* 0x000000030c0b7224 */ /* 0x000fc800078e020e */
[----:B------:R-:W-:-:S08]  /*0370*/  IMAD R11, R11, R0, RZ ;  /* 0x000000000b0b7224 */ /* 0x000fd000078e02ff */
[----:B------:R-:W-:Y:S05]  /*0380*/  @!P0 BRA `(.L_x_7) ;  /* 0x0000000000f08947 */ /* 0x000fea0003800000 */
[----:B------:R-:W-:Y:S01]  /*0390*/  BSSY.RECONVERGENT B3, `(.L_x_8) ;  /* 0x000003a000037945 */ /* 0x000fe20003800200 */
[----:B------:R-:W-:Y:S02]  /*03a0*/  IMAD.MOV.U32 R8, RZ, RZ, RZ ;  /* 0x000000ffff087224 */ /* 0x000fe400078e00ff */
[----:B------:R-:W-:-:S07]  /*03b0*/  IMAD.MOV.U32 R13, RZ, RZ, RZ ;  /* 0x000000ffff0d7224 */ /* 0x000fce00078e00ff */
.L_x_9:
[----:B------:R-:W0:Y:S01]  /*03c0*/  LDC.64 R4, c[0x0][0x380] ;  /* 0x0000e000ff047b82 */ /* 0x000e220000000a00 */
[C---:B-1----:R-:W-:Y:S01]  /*03d0*/  R2UR UR4, R22.reuse ;  /* 0x00000000160472ca */ /* 0x042fe200000e0000 */
[----:B------:R-:W-:Y:S01]  /*03e0*/  IMAD R9, R29, R2, R8 ;  /* 0x000000021d097224 */ /* 0x000fe200078e0208 */
[C---:B------:R-:W-:Y:S02]  /*03f0*/  R2UR UR5, R23.reuse ;  /* 0x00000000170572ca */ /* 0x040fe400000e0000 */
[----:B------:R-:W-:Y:S02]  /*0400*/  R2UR UR6, R22 ;  /* 0x00000000160672ca */ /* 0x000fe400000e0000 */
[----:B------:R-:W-:Y:S01]  /*0410*/  R2UR UR7, R23 ;  /* 0x00000000170772ca */ /* 0x000fe200000e0000 */
[----:B------:R-:W1:Y:S01]  /*0420*/  LDC.64 R6, c[0x0][0x398] ;  /* 0x0000e600ff067b82 */ /* 0x000e620000000a00 */
[----:B------:R-:W-:Y:S01]  /*0430*/  IADD3 R17, PT, PT, R8, 0x1, R11 ;  /* 0x0000000108117810 */ /* 0x000fe20007ffe00b */
[----:B0-----:R-:W-:-:S06]  /*0440*/  IMAD.WIDE R4, R9, 0x4, R4 ;  /* 0x0000000409047825 */ /* 0x001fcc00078e0204 */
[----:B------:R-:W2:Y:S01]  /*0450*/  LDG.E R9, desc[UR4][R4.64] ;  /* 0x0000000404097981 */ /* 0x000ea2000c1e1900 */
[----:B-1----:R-:W-:Y:S01]  /*0460*/  IMAD.WIDE R6, R17, 0x4, R6 ;  /* 0x0000000411067825 */ /* 0x002fe200078e0206 */
[----:B------:R-:W-:Y:S02]  /*0470*/  R2UR UR8, R22 ;  /* 0x00000000160872ca */ /* 0x000fe400000e0000 */
[----:B------:R-:W3:Y:S04]  /*0480*/  LDG.E R18, desc[UR4][R4.64+0x4] ;  /* 0x0000040404127981 */ /* 0x000ee8000c1e1900 */
[----:B------:R-:W4:Y:S01]  /*0490*/  LDG.E R17, desc[UR6][R6.64] ;  /* 0x0000000606117981 */ /* 0x000f22000c1e1900 */
[----:B------:R-:W-:-:S03]  /*04a0*/  R2UR UR9, R23 ;  /* 0x00000000170972ca */ /* 0x000fc600000e0000 */
[----:B------:R-:W5:Y:S04]  /*04b0*/  LDG.E R19, desc[UR6][R6.64+0x4] ;  /* 0x0000040606137981 */ /* 0x000f68000c1e1900 */
[----:B------:R-:W5:Y:S01]  /*04c0*/  LDG.E R21, desc[UR4][R6.64+0x8] ;  /* 0x0000080406157981 */ /* 0x000f62000c1e1900 */
[----:B------:R-:W-:Y:S02]  /*04d0*/  R2UR UR12, R22 ;  /* 0x00000000160c72ca */ /* 0x000fe400000e0000 */
[----:B------:R-:W-:Y:S01]  /*04e0*/  R2UR UR13, R23 ;  /* 0x00000000170d72ca */ /* 0x000fe200000e0000 */
[----:B------:R-:W5:Y:S04]  /*04f0*/  LDG.E R28, desc[UR4][R6.64+0x1c] ;  /* 0x00001c04061c7981 */ /* 0x000f68000c1e1900 */
[----:B------:R-:W5:Y:S01]  /*0500*/  LDG.E R20, desc[UR8][R4.64+0x8] ;  /* 0x0000080804147981 */ /* 0x000f62000c1e1900 */
[----:B--2---:R-:W-:-:S05]  /*0510*/  I2FP.F32.S32 R16, R9 ;  /* 0x0000000900107245 */ /* 0x004fca0000201400 */
[----:B----4-:R-:W-:Y:S02]  /*0520*/  FFMA R16, R16, R17, R13 ;  /* 0x0000001110107223 */ /* 0x010fe4000000000d */
[----:B------:R-:W2:Y:S04]  /*0530*/  LDG.E R13, desc[UR6][R4.64+0xc] ;  /* 0x00000c06040d7981 */ /* 0x000ea8000c1e1900 */
[----:B------:R-:W4:Y:S01]  /*0540*/  LDG.E R17, desc[UR8][R6.64+0xc] ;  /* 0x00000c0806117981 */ /* 0x000f22000c1e1900 */
[----:B---3--:R-:W-:Y:S02]  /*0550*/  I2FP.F32.S32 R9, R18 ;  /* 0x0000001200097245 */ /* 0x008fe40000201400 */
[C---:B------:R-:W-:Y:S01]  /*0560*/  R2UR UR10, R22.reuse ;  /* 0x00000000160a72ca */ /* 0x040fe200000e0000 */
[----:B------:R-:W3:Y:S01]  /*0570*/  LDG.E R18, desc[UR4][R4.64+0x10] ;  /* 0x0000100404127981 */ /* 0x000ee2000c1e1900 */
[----:B------:R-:W-:Y:S01]  /*0580*/  R2UR UR11, R23 ;  /* 0x00000000170b72ca */ /* 0x000fe200000e0000 */
[----:B-----5:R-:W-:Y:S01]  /*0590*/  FFMA R9, R9, R19, R16 ;  /* 0x0000001309097223 */ /* 0x020fe20000000010 */
[----:B------:R-:W-:Y:S01]  /*05a0*/  R2UR UR16, R22 ;  /* 0x00000000161072ca */ /* 0x000fe200000e0000 */
[----:B------:R-:W5:Y:S01]  /*05b0*/  LDG.E R19, desc[UR8][R4.64+0x14] ;  /* 0x0000140804137981 */ /* 0x000f62000c1e1900 */
[----:B------:R-:W-:-:S02]  /*05c0*/  R2UR UR17, R23 ;  /* 0x00000000171172ca */ /* 0x000fc400000e0000 */
[----:B------:R-:W-:Y:S02]  /*05d0*/  I2FP.F32.S32 R20, R20 ;  /* 0x0000001400147245 */ /* 0x000fe40000201400 */
[----:B------:R-:W-:Y:S02]  /*05e0*/  R2UR UR14, R22 ;  /* 0x00000000160e72ca */ /* 0x000fe400000e0000 */
[----:B------:R-:W-:Y:S01]  /*05f0*/  R2UR UR15, R23 ;  /* 0x00000000170f72ca */ /* 0x000fe200000e0000 */
[----:B------:R-:W-:Y:S02]  /*0600*/  FFMA R9, R20, R21, R9 ;  /* 0x0000001514097223 */ /* 0x000fe40000000009 */
[----:B------:R-:W5:Y:S04]  /*0610*/  LDG.E R20, desc[UR12][R4.64+0x18] ;  /* 0x0000180c04147981 */ /* 0x000f68000c1e1900 */
[----:B------:R-:W5:Y:S06]  /*0620*/  LDG.E R24, desc[UR16][R4.64+0x1c] ;  /* 0x00001c1004187981 */ /* 0x000f6c000c1e1900 */
[----:B------:R-:W5:Y:S01]  /*0630*/  LDG.E R21, desc[UR14][R6.64+0x18] ;  /* 0x0000180e06157981 */ /* 0x000f62000c1e1900 */
[----:B--2---:R-:W-:-:S03]  /*0640*/  I2FP.F32.S32 R16, R13 ;  /* 0x0000000d00107245 */ /* 0x004fc60000201400 */
[----:B------:R-:W2:Y:S02]  /*0650*/  LDG.E R13, desc[UR6][R6.64+0x10] ;  /* 0x00001006060d7981 */ /* 0x000ea4000c1e1900 */
[----:B----4-:R-:W-:Y:S02]  /*0660*/  FFMA R9, R16, R17, R9 ;  /* 0x0000001110097223 */ /* 0x010fe40000000009 */
[----:B------:R-:W4:Y:S01]  /*0670*/  LDG.E R17, desc[UR10][R6.64+0x14] ;  /* 0x0000140a06117981 */ /* 0x000f22000c1e1900 */
[----:B------:R-:W-:Y:S01]  /*0680*/  VIADD R8, R8, 0x8 ;  /* 0x0000000808087836 */ /* 0x000fe20000000000 */
[----:B---3--:R-:W-:-:S04]  /*0690*/  I2FP.F32.S32 R18, R18 ;  /* 0x0000001200127245 */ /* 0x008fc80000201400 */
[----:B------:R-:W-:Y:S02]  /*06a0*/  ISETP.NE.AND P0, PT, R8, R10, PT ;  /* 0x0000000a0800720c */ /* 0x000fe40003f05270 */
[----:B-----5:R-:W-:Y:S02]  /*06b0*/  I2FP.F32.S32 R16, R19 ;  /* 0x0000001300107245 */ /* 0x020fe40000201400 */
[----:B------:R-:W-:Y:S02]  /*06c0*/  I2FP.F32.S32 R20, R20 ;  /* 0x0000001400147245 */ /* 0x000fe40000201400 */
[----:B------:R-:W-:Y:S01]  /*06d0*/  I2FP.F32.S32 R24, R24 ;  /* 0x0000001800187245 */ /* 0x000fe20000201400 */
[----:B--2---:R-:W-:-:S04]  /*06e0*/  FFMA R9, R18, R13, R9 ;  /* 0x0000000d12097223 */ /* 0x004fc80000000009 */
[----:B----4-:R-:W-:-:S04]  /*06f0*/  FFMA R9, R16, R17, R9 ;  /* 0x0000001110097223 */ /* 0x010fc80000000009 */
[----:B------:R-:W-:-:S04]  /*0700*/  FFMA R9, R20, R21, R9 ;  /* 0x0000001514097223 */ /* 0x000fc80000000009 */
[----:B------:R-:W-:Y:S01]  /*0710*/  FFMA R13, R24, R28, R9 ;  /* 0x0000001c180d7223 */ /* 0x000fe20000000009 */
[----:B------:R-:W-:Y:S06]  /*0720*/  @P0 BRA `(.L_x_9) ;  /* 0xfffffffc00240947 */ /* 0x000fec000383ffff */
[----:B------:R-:W-:Y:S05]  /*0730*/  BSYNC.RECONVERGENT B3 ;  /* 0x0000000000037941 */ /* 0x000fea0003800200 */
.L_x_8:
[----:B------:R-:W-:-:S07]  /*0740*/  MOV R18, R10 ;  /* 0x0000000a00127202 */ /* 0x000fce0000000f00 */
.L_x_7:
[----:B------:R-:W-:-:S13]  /*0750*/  ISETP.NE.AND P0, PT, R15, RZ, PT ;  /* 0x000000ff0f00720c */ /* 0x000fda0003f05270 */
[----:B------:R-:W-:Y:S05]  /*0760*/  @!P0 BRA `(.L_x_10) ;  /* 0x0000000400448947 */ /* 0x000fea0003800000 */
[----:B------:R-:W-:-:S05]  /*0770*/  VIADD R4, R15, 0xffffffff ;  /* 0xffffffff0f047836 */ /* 0x000fca0000000000 */
[----:B------:R-:W-:-:S13]  /*0780*/  ISETP.GE.U32.AND P0, PT, R4, 0x3, PT ;  /* 0x000000030400780c */ /* 0x000fda0003f06070 */
[----:B------:R-:W-:Y:S05]  /*0790*/  @!P0 BRA `(.L_x_11) ;  /* 0x0000000000948947 */ /* 0x000fea0003800000 */
[----:B------:R-:W0:Y:S01]  /*07a0*/  LDC.64 R6, c[0x0][0x380] ;  /* 0x0000e000ff067b82 */ /* 0x000e220000000a00 */
[C---:B-1----:R-:W-:Y:S01]  /*07b0*/  R2UR UR4, R22.reuse ;  /* 0x00000000160472ca */ /* 0x042fe200000e0000 */
[----:B------:R-:W-:Y:S01]  /*07c0*/  IMAD R9, R29, R2, R18 ;  /* 0x000000021d097224 */ /* 0x000fe200078e0212 */
[C---:B------:R-:W-:Y:S02]  /*07d0*/  R2UR UR5, R23.reuse ;  /* 0x00000000170572ca */ /* 0x040fe400000e0000 */
[C---:B------:R-:W-:Y:S02]  /*07e0*/  R2UR UR8, R22.reuse ;  /* 0x00000000160872ca */ /* 0x040fe400000e0000 */
[C---:B------:R-:W-:Y:S01]  /*07f0*/  R2UR UR9, R23.reuse ;  /* 0x00000000170972ca */ /* 0x040fe200000e0000 */
[----:B------:R-:W1:Y:S01]  /*0800*/  LDC.64 R4, c[0x0][0x398] ;  /* 0x0000e600ff047b82 */ /* 0x000e620000000a00 */
[----:B------:R-:W-:Y:S02]  /*0810*/  R2UR UR6, R22 ;  /* 0x00000000160672ca */ /* 0x000fe400000e0000 */
[----:B------:R-:W-:-:S02]  /*0820*/  R2UR UR7, R23 ;  /* 0x00000000170772ca */ /* 0x000fc400000e0000 */
[----:B------:R-:W-:Y:S02]  /*0830*/  IADD3 R17, PT, PT, R18, 0x1, R11 ;  /* 0x0000000112117810 */ /* 0x000fe40007ffe00b */
[C---:B------:R-:W-:Y:S02]  /*0840*/  R2UR UR12, R22.reuse ;  /* 0x00000000160c72ca */ /* 0x040fe400000e0000 */
[C---:B------:R-:W-:Y:S02]  /*0850*/  R2UR UR13, R23.reuse ;  /* 0x00000000170d72ca */ /* 0x040fe400000e0000 */
[C---:B------:R-:W-:Y:S02]  /*0860*/  R2UR UR10, R22.reuse ;  /* 0x00000000160a72ca */ /* 0x040fe400000e0000 */
[----:B------:R-:W-:Y:S02]  /*0870*/  R2UR UR11, R23 ;  /* 0x00000000170b72ca */ /* 0x000fe400000e0000 */
[----:B------:R-:W-:Y:S01]  /*0880*/  R2UR UR16, R22 ;  /* 0x00000000161072ca */ /* 0x000fe200000e0000 */
[----:B0-----:R-:W-:Y:S01]  /*0890*/  IMAD.WIDE R6, R9, 0x4, R6 ;  /* 0x0000000409067825 */ /* 0x001fe200078e0206 */
[----:B------:R-:W-:-:S02]  /*08a0*/  R2UR UR17, R23 ;  /* 0x00000000171172ca */ /* 0x000fc400000e0000 */
[----:B------:R-:W-:Y:S02]  /*08b0*/  R2UR UR14, R22 ;  /* 0x00000000160e72ca */ /* 0x000fe400000e0000 */
[----:B------:R-:W-:Y:S01]  /*08c0*/  R2UR UR15, R23 ;  /* 0x00000000170f72ca */ /* 0x000fe200000e0000 */
[----:B------:R-:W2:Y:S01]  /*08d0*/  LDG.E R8, desc[UR4][R6.64] ;  /* 0x0000000406087981 */ /* 0x000ea2000c1e1900 */
[----:B-1----:R-:W-:-:S03]  /*08e0*/  IMAD.WIDE R4, R17, 0x4, R4 ;  /* 0x0000000411047825 */ /* 0x002fc600078e0204 */
[----:B------:R-:W3:Y:S04]  /*08f0*/  LDG.E R16, desc[UR8][R6.64+0x4] ;  /* 0x0000040806107981 */ /* 0x000ee8000c1e1900 */
[----:B------:R-:W4:Y:S04]  /*0900*/  LDG.E R9, desc[UR6][R4.64] ;  /* 0x0000000604097981 */ /* 0x000f28000c1e1900 */
[----:B------:R-:W5:Y:S04]  /*0910*/  LDG.E R20, desc[UR12][R6.64+0x8] ;  /* 0x0000080c06147981 */ /* 0x000f68000c1e1900 */
[----:B------:R-:W5:Y:S04]  /*0920*/  LDG.E R19, desc[UR10][R4.64+0x4] ;  /* 0x0000040a04137981 */ /* 0x000f68000c1e1900 */
[----:B------:R-:W5:Y:S04]  /*0930*/  LDG.E R24, desc[UR16][R6.64+0xc] ;  /* 0x00000c1006187981 */ /* 0x000f68000c1e1900 */
[----:B------:R-:W5:Y:S04]  /*0940*/  LDG.E R21, desc[UR14][R4.64+0x8] ;  /* 0x0000080e04157981 */ /* 0x000f68000c1e1900 */
[----:B------:R-:W5:Y:S01]  /*0950*/  LDG.E R28, desc[UR4][R4.64+0xc] ;  /* 0x00000c04041c7981 */ /* 0x000f62000c1e1900 */
[----:B------:R-:W-:Y:S01]  /*0960*/  VIADD R18, R18, 0x4 ;  /* 0x0000000412127836 */ /* 0x000fe20000000000 */
[----:B--2---:R-:W-:-:S02]  /*0970*/  I2FP.F32.S32 R8, R8 ;  /* 0x0000000800087245 */ /* 0x004fc40000201400 */
[----:B---3--:R-:W-:-:S03]  /*0980*/  I2FP.F32.S32 R17, R16 ;  /* 0x0000001000117245 */ /* 0x008fc60000201400 */
[----:B----4-:R-:W-:Y:S01]  /*0990*/  FFMA R8, R8, R9, R13 ;  /* 0x0000000908087223 */ /* 0x010fe2000000000d */
[----:B-----5:R-:W-:-:S03]  /*09a0*/  I2FP.F32.S32 R9, R20 ;  /* 0x0000001400097245 */ /* 0x020fc60000201400 */
[----:B------:R-:W-:Y:S01]  /*09b0*/  FFMA R8, R17, R19, R8 ;  /* 0x0000001311087223 */ /* 0x000fe20000000008 */
[----:B------:R-:W-:-:S03]  /*09c0*/  I2FP.F32.S32 R13, R24 ;  /* 0x00000018000d7245 */ /* 0x000fc60000201400 */
[----:B------:R-:W-:-:S04]  /*09d0*/  FFMA R8, R9, R21, R8 ;  /* 0x0000001509087223 */ /* 0x000fc80000000008 */
[----:B------:R-:W-:-:S07]  /*09e0*/  FFMA R13, R13, R28, R8 ;  /* 0x0000001c0d0d7223 */ /* 0x000fce0000000008 */
.L_x_11:
[----:B------:R-:W-:-:S13]  /*09f0*/  LOP3.LUT P0, R4, R2, 0x3, RZ, 0xc0, !PT ;  /* 0x0000000302047812 */ /* 0x000fda000780c0ff */
[----:B------:R-:W-:Y:S05]  /*0a00*/  @!P0 BRA `(.L_x_10) ;  /* 0x00000000009c8947 */ /* 0x000fea0003800000 */
[----:B------:R-:W-:Y:S02]  /*0a10*/  ISETP.NE.AND P0, PT, R4, 0x1, PT ;  /* 0x000000010400780c */ /* 0x000fe40003f05270 */
[----:B------:R-:W-:-:S11]  /*0a20*/  LOP3.LUT P1, RZ, R2, 0x1, RZ, 0xc0, !PT ;  /* 0x0000000102ff7812 */ /* 0x000fd6000782c0ff */
[----:B------:R-:W0:Y:S01]  /*0a30*/  @P0 LDC.64 R8, c[0x0][0x380] ;  /* 0x0000e000ff080b82 */ /* 0x000e220000000a00 */
[----:B------:R-:W-:Y:S01]  /*0a40*/  @P0 IMAD R19, R29, R2, R18 ;  /* 0x000000021d130224 */ /* 0x000fe200078e0212 */
[C---:B-1----:R-:W-:Y:S02]  /*0a50*/  @P0 R2UR UR4, R22.reuse ;  /* 0x00000000160402ca */ /* 0x042fe400000e0000 */
[C---:B------:R-:W-:Y:S02]  /*0a60*/  @P0 R2UR UR5, R23.reuse ;  /* 0x00000000170502ca */ /* 0x040fe400000e0000 */
[C---:B------:R-:W-:Y:S02]  /*0a70*/  @P0 R2UR UR8, R22.reuse ;  /* 0x00000000160802ca */ /* 0x040fe400000e0000 */
[----:B------:R-:W1:Y:S01]  /*0a80*/  @P0 LDC.64 R16, c[0x0][0x398] ;  /* 0x0000e600ff100b82 */ /* 0x000e620000000a00 */
[----:B------:R-:W-:Y:S02]  /*0a90*/  @P0 R2UR UR9, R23 ;  /* 0x00000000170902ca */ /* 0x000fe400000e0000 */
[----:B------:R-:W-:-:S02]  /*0aa0*/  @P0 R2UR UR6, R22 ;  /* 0x00000000160602ca */ /* 0x000fc400000e0000 */
[C---:B------:R-:W-:Y:S02]  /*0ab0*/  @P0 R2UR UR7, R23.reuse ;  /* 0x00000000170702ca */ /* 0x040fe400000e0000 */
[C---:B------:R-:W-:Y:S01]  /*0ac0*/  @P1 R2UR UR12, R22.reuse ;  /* 0x00000000160c12ca */ /* 0x040fe200000e0000 */
[----:B------:R-:W2:Y:S01]  /*0ad0*/  @P1 LDC.64 R4, c[0x0][0x380] ;  /* 0x0000e000ff041b82 */ /* 0x000ea20000000a00 */
[C---:B------:R-:W-:Y:S02]  /*0ae0*/  @P1 R2UR UR13, R23.reuse ;  /* 0x00000000170d12ca */ /* 0x040fe400000e0000 */
[C---:B------:R-:W-:Y:S02]  /*0af0*/  @P0 R2UR UR10, R22.reuse ;  /* 0x00000000160a02ca */ /* 0x040fe400000e0000 */
[----:B------:R-:W-:Y:S02]  /*0b00*/  @P0 R2UR UR11, R23 ;  /* 0x00000000170b02ca */ /* 0x000fe400000e0000 */
[----:B------:R-:W-:Y:S01]  /*0b10*/  @P1 R2UR UR14, R22 ;  /* 0x00000000160e12ca */ /* 0x000fe200000e0000 */
[----:B------:R-:W3:Y:S01]  /*0b20*/  @P1 LDC.64 R6, c[0x0][0x398] ;  /* 0x0000e600ff061b82 */ /* 0x000ee20000000a00 */
[----:B0-----:R-:W-:Y:S01]  /*0b30*/  @P0 IMAD.WIDE R8, R19, 0x4, R8 ;  /* 0x0000000413080825 */ /* 0x001fe200078e0208 */
[----:B------:R-:W-:-:S02]  /*0b40*/  @P0 IADD3 R19, PT, PT, R18, 0x1, R11 ;  /* 0x0000000112130810 */ /* 0x000fc40007ffe00b */
[----:B------:R-:W-:Y:S01]  /*0b50*/  @P1 R2UR UR15, R23 ;  /* 0x00000000170f12ca */ /* 0x000fe200000e0000 */
[----:B------:R-:W-:Y:S01]  /*0b60*/  @P0 VIADD R18, R18, 0x2 ;  /* 0x0000000212120836 */ /* 0x000fe20000000000 */
[----:B------:R-:W4:Y:S01]  /*0b70*/  @P0 LDG.E R20, desc[UR8][R8.64+0x4] ;  /* 0x0000040808140981 */ /* 0x000f22000c1e1900 */
[----:B-1----:R-:W-:-:S04]  /*0b80*/  @P0 IMAD.WIDE R16, R19, 0x4, R16 ;  /* 0x0000000413100825 */ /* 0x002fc800078e0210 */
[----:B------:R-:W-:Y:S01]  /*0b90*/  @P1 IMAD R19, R29, R2, R18 ;  /* 0x000000021d131224 */ /* 0x000fe200078e0212 */
[----:B------:R-:W5:Y:S03]  /*0ba0*/  @P0 LDG.E R21, desc[UR10][R16.64+0x4] ;  /* 0x0000040a10150981 */ /* 0x000f66000c1e1900 */
[----:B--2---:R-:W-:Y:S01]  /*0bb0*/  @P1 IMAD.WIDE R4, R19, 0x4, R4 ;  /* 0x0000000413041825 */ /* 0x004fe200078e0204 */
[----:B------:R-:W2:Y:S01]  /*0bc0*/  @P0 LDG.E R2, desc[UR4][R8.64] ;  /* 0x0000000408020981 */ /* 0x000ea2000c1e1900 */
[----:B------:R-:W-:-:S03]  /*0bd0*/  @P1 IADD3 R19, PT, PT, R18, 0x1, R11 ;  /* 0x0000000112131810 */ /* 0x000fc60007ffe00b */
[----:B------:R-:W5:Y:S02]  /*0be0*/  @P0 LDG.E R18, desc[UR6][R16.64] ;  /* 0x0000000610120981 */ /* 0x000f64000c1e1900 */
[----:B---3--:R-:W-:Y:S02]  /*0bf0*/  @P1 IMAD.WIDE R6, R19, 0x4, R6 ;  /* 0x0000000413061825 */ /* 0x008fe400078e0206 */
[----:B------:R-:W3:Y:S04]  /*0c00*/  @P1 LDG.E R4, desc[UR12][R4.64] ;  /* 0x0000000c04041981 */ /* 0x000ee8000c1e1900 */
[----:B------:R-:W3:Y:S01]  /*0c10*/  @P1 LDG.E R6, desc[UR14][R6.64] ;  /* 0x0000000e06061981 */ /* 0x000ee2000c1e1900 */
[----:B----4-:R-:W-:Y:S02]  /*0c20*/  @P0 I2FP.F32.S32 R19, R20 ;  /* 0x0000001400130245 */ /* 0x010fe40000201400 */
[----:B--2---:R-:W-:-:S05]  /*0c30*/  @P0 I2FP.F32.S32 R2, R2 ;  /* 0x0000000200020245 */ /* 0x004fca0000201400 */
[----:B-----5:R-:W-:Y:S01]  /*0c40*/  @P0 FFMA R18, R2, R18, R13 ;  /* 0x0000001202120223 */ /* 0x020fe2000000000d */
[----:B---3--:R-:W-:-:S03]  /*0c50*/  @P1 I2FP.F32.S32 R2, R4 ;  /* 0x0000000400021245 */ /* 0x008fc60000201400 */
[----:B------:R-:W-:-:S04]  /*0c60*/  @P0 FFMA R13, R19, R21, R18 ;  /* 0x00000015130d0223 */ /* 0x000fc80000000012 */
[----:B------:R-:W-:-:S07]  /*0c70*/  @P1 FFMA R13, R2, R6, R13 ;  /* 0x00000006020d1223 */ /* 0x000fce000000000d */
.L_x_10:
[----:B------:R-:W0:Y:S01]  /*0c80*/  LDC.64 R4, c[0x0][0x398] ;  /* 0x0000e600ff047b82 */ /* 0x000e220000000a00 */
[----:B-1----:R-:W-:Y:S02]  /*0c90*/  R2UR UR4, R22 ;  /* 0x00000000160472ca */ /* 0x002fe400000e0000 */
[----:B------:R-:W-:-:S05]  /*0ca0*/  R2UR UR5, R23 ;  /* 0x00000000170572ca */ /* 0x000fca00000e0000 */
[----:B------:R-:W1:Y:S01]  /*0cb0*/  LDC.64 R6, c[0x0][0x390] ;  /* 0x0000e400ff067b82 */ /* 0x000e620000000a00 */
[----:B0-----:R-:W-:-:S07]  /*0cc0*/  IMAD.WIDE R4, R11, 0x4, R4 ;  /* 0x000000040b047825 */ /* 0x001fce00078e0204 */
[----:B------:R-:W2:Y:S01]  /*0cd0*/  LDG.E R4, desc[UR4][R4.64] ;  /* 0x0000000404047981 */ /* 0x000ea2000c1e1900 */
[----:B------:R-:W-:Y:S02]  /*0ce0*/  IMAD R9, R29, R3, R14 ;  /* 0x000000031d097224 */ /* 0x000fe400078e020e */
[----:B------:R-:W-:Y:S02]  /*0cf0*/  VIADD R14, R14, 0x1 ;  /* 0x000000010e0e7836 */ /* 0x000fe40000000000 */
[----:B-1----:R-:W-:-:S03]  /*0d00*/  IMAD.WIDE R6, R9, 0x4, R6 ;  /* 0x0000000409067825 */ /* 0x002fc600078e0206 */
[----:B------:R-:W-:Y:S01]  /*0d10*/  ISETP.NE.AND P0, PT, R14, R3, PT ;  /* 0x000000030e00720c */ /* 0x000fe20003f05270 */
[----:B--2---:R-:W-:-:S05]  /*0d20*/  FADD R13, R4, R13 ;  /* 0x0000000d040d7221 */ /* 0x004fca0000000000 */
[----:B------:R0:W-:Y:S07]  /*0d30*/  STG.E desc[UR4][R6.64], R13 ;  /* 0x0000000d06007986 */ /* 0x0001ee000c101904 */
[----:B------:R-:W-:Y:S05]  /*0d40*/  @P0 BRA `(.L_x_12) ;  /* 0xfffffff400740947 */ /* 0x000fea000383ffff */
[----:B------:R-:W-:Y:S05]  /*0d50*/  BSYNC.RECONVERGENT B2 ;  /* 0x0000000000027941 */ /* 0x000fea0003800200 */
.L_x_6:
[----:B------:R-:W1:Y:S01]  /*0d60*/  LDCU UR4, c[0x0][0x3cc] ;  /* 0x00007980ff0477ac */ /* 0x000e620008000800 */
[----:B------:R-:W-:-:S05]  /*0d70*/  VIADD R12, R12, 0x1 ;  /* 0x000000010c0c7836 */ /* 0x000fca0000000000 */
[----:B-1----:R-:W-:-:S13]  /*0d80*/  ISETP.NE.AND P0, PT, R12, UR4, PT ;  /* 0x000000040c007c0c */ /* 0x002fda000bf05270 */
[----:B------:R-:W-:Y:S05]  /*0d90*/  @P0 BRA `(.L_x_13) ;  /* 0xfffffff400580947 */ /* 0x000fea000383ffff */
[----:B------:R-:W-:Y:S05]  /*0da0*/  BSYNC.RECONVERGENT B1 ;  /* 0x0000000000017941 */ /* 0x000fea0003800200 */
.L_x_5:
[----:B------:R-:W-:Y:S05]  /*0db0*/  BRA `(.L_x_14) ;  /* 0x0000000800287947 */ /* 0x000fea0003800000 */
.L_x_4:
[C---:B------:R-:W-:Y:S01]  /*0dc0*/  LOP3.LUT R18, R8.reuse, 0x7, RZ, 0xc0, !PT ;  /* 0x0000000708127812 */ /* 0x040fe200078ec0ff */
[C---:B------:R-:W-:Y:S01]  /*0dd0*/  VIADD R2, R8.reuse, 0xffffffff ;  /* 0xffffffff08027836 */ /* 0x040fe20000000000 */
[----:B------:R-:W-:Y:S01]  /*0de0*/  LOP3.LUT R19, R8, 0x3, RZ, 0xc0, !PT ;  /* 0x0000000308137812 */ /* 0x000fe200078ec0ff */
[----:B------:R-:W-:Y:S01]  /*0df0*/  IMAD.MOV.U32 R9, RZ, RZ, RZ ;  /* 0x000000ffff097224 */ /* 0x000fe200078e00ff */
[----:B------:R-:W-:Y:S02]  /*0e00*/  IADD3 R3, PT, PT, R18, -0x1, RZ ;  /* 0xffffffff12037810 */ /* 0x000fe40007ffe0ff */
[----:B------:R-:W-:Y:S02]  /*0e10*/  ISETP.GE.U32.AND P2, PT, R2, 0x7, PT ;  /* 0x000000070200780c */ /* 0x000fe40003f46070 */
[----:B------:R-:W-:Y:S02]  /*0e20*/  ISETP.GE.U32.AND P1, PT, R3, 0x3, PT ;  /* 0x000000030300780c */ /* 0x000fe40003f26070 */
[----:B------:R-:W-:-:S11]  /*0e30*/  LOP3.LUT R8, R8, 0x7ffffff8, RZ, 0xc0, !PT ;  /* 0x7ffffff808087812 */ /* 0x000fd600078ec0ff */
.L_x_20:
[----:B0-----:R-:W0:Y:S01]  /*0e40*/  LDCU UR4, c[0x0][0x3cc] ;  /* 0x00007980ff0477ac */ /* 0x001e220008000800 */
[----:B------:R-:W-:Y:S02]  /*0e50*/  IMAD.MOV.U32 R10, RZ, RZ, R9 ;  /* 0x000000ffff0a7224 */ /* 0x000fe400078e0009 */
[----:B------:R-:W-:Y:S02]  /*0e60*/  VIADD R9, R9, 0x1 ;  /* 0x0000000109097836 */ /* 0x000fe40000000000 */
[----:B------:R-:W-:-:S03]  /*0e70*/  IMAD.MOV.U32 R2, RZ, RZ, RZ ;  /* 0x000000ffff027224 */ /* 0x000fc600078e00ff */
[----:B0-----:R-:W-:Y:S01]  /*0e80*/  ISETP.NE.AND P0, PT, R9, UR4, PT ;  /* 0x0000000409007c0c */ /* 0x001fe2000bf05270 */
[----:B--23--:R-:W-:-:S12]  /*0e90*/  @!P2 BRA `(.L_x_15) ;  /* 0x0000000000d0a947 */ /* 0x00cfd80003800000 */
[----:B------:R-:W0:Y:S01]  /*0ea0*/  LDC.64 R2, c[0x0][0x390] ;  /* 0x0000e400ff027b82 */ /* 0x000e220000000a00 */
[----:B------:R-:W-:Y:S01]  /*0eb0*/  BSSY.RECONVERGENT B1, `(.L_x_16) ;  /* 0x0000031000017945 */ /* 0x000fe20003800200 */
[----:B------:R-:W-:-:S06]  /*0ec0*/  IMAD.MOV.U32 R11, RZ, RZ, RZ ;  /* 0x000000ffff0b7224 */ /* 0x000fcc00078e00ff */
[----:B------:R-:W2:Y:S02]  /*0ed0*/  LDC.64 R4, c[0x0][0x398] ;  /* 0x0000e600ff047b82 */ /* 0x000ea40000000a00 */
.L_x_17:
[----:B---3--:R-:W3:Y:S01]  /*0ee0*/  LDCU UR4, c[0x0][0x3c4] ;  /* 0x00007880ff0477ac */ /* 0x008ee20008000800 */
[----:B-1----:R-:W-:Y:S02]  /*0ef0*/  R2UR UR6, R22 ;  /* 0x00000000160672ca */ /* 0x002fe400000e0000 */
[----:B------:R-:W-:Y:S01]  /*0f00*/  R2UR UR7, R23 ;  /* 0x00000000170772ca */ /* 0x000fe200000e0000 */
[----:B---3--:R-:W-:-:S04]  /*0f10*/  IMAD R7, R10, UR4, R11 ;  /* 0x000000040a077c24 */ /* 0x008fc8000f8e020b */
[----:B------:R-:W-:-:S04]  /*0f20*/  IMAD R7, R7, R0, RZ ;  /* 0x0000000007077224 */ /* 0x000fc800078e02ff */
[----:B--2---:R-:W-:-:S05]  /*0f30*/  IMAD.WIDE R12, R7, 0x4, R4 ;  /* 0x00000004070c7825 */ /* 0x004fca00078e0204 */
[----:B------:R-:W2:Y:S01]  /*0f40*/  LDG.E R14, desc[UR6][R12.64] ;  /* 0x000000060c0e7981 */ /* 0x000ea2000c1e1900 */
[----:B------:R-:W-:Y:S01]  /*0f50*/  R2UR UR8, R22 ;  /* 0x00000000160872ca */ /* 0x000fe200000e0000 */
[----:B------:R-:W-:Y:S01]  /*0f60*/  IMAD R7, R29, UR4, R11 ;  /* 0x000000041d077c24 */ /* 0x000fe2000f8e020b */
[----:B------:R-:W-:-:S03]  /*0f70*/  R2UR UR9, R23 ;  /* 0x00000000170972ca */ /* 0x000fc600000e0000 */
[----:B0-----:R-:W-:-:S04]  /*0f80*/  IMAD.WIDE R6, R7, 0x4, R2 ;  /* 0x0000000407067825 */ /* 0x001fc800078e0202 */
[----:B--2---:R-:W-:Y:S01]  /*0f90*/  FADD R17, RZ, R14 ;  /* 0x0000000eff117221 */ /* 0x004fe20000000000 */
[----:B------:R-:W-:-:S04]  /*0fa0*/  IMAD.WIDE R14, R0, 0x4, R12 ;  /* 0x00000004000e7825 */ /* 0x000fc800078e020c */
[----:B------:R0:W-:Y:S04]  /*0fb0*/  STG.E desc[UR6][R6.64], R17 ;  /* 0x0000001106007986 */ /* 0x0001e8000c101906 */
[----:B------:R-:W2:Y:S01]  /*0fc0*/  LDG.E R16, desc[UR8][R14.64] ;  /* 0x000000080e107981 */ /* 0x000ea2000c1e1900 */
[----:B------:R-:W-:Y:S01]  /*0fd0*/  R2UR UR4, R22 ;  /* 0x00000000160472ca */ /* 0x000fe200000e0000 */
[----:B------:R-:W-:Y:S01]  /*0fe0*/  IMAD.WIDE R12, R0, 0x4, R14 ;  /* 0x00000004000c7825 */ /* 0x000fe200078e020e */
[----:B------:R-:W-:-:S03]  /*0ff0*/  R2UR UR5, R23 ;  /* 0x00000000170572ca */ /* 0x000fc600000e0000 */
[----:B--2---:R-:W-:-:S10]  /*1000*/  FADD R21, RZ, R16 ;  /* 0x00000010ff157221 */ /* 0x004fd40000000000 */
[----:B------:R1:W-:Y:S04]  /*1010*/  STG.E desc[UR4][R6.64+0x4], R21 ;  /* 0x0000041506007986 */ /* 0x0003e8000c101904 */
[----:B------:R-:W2:Y:S02]  /*1020*/  LDG.E R16, desc[UR6][R12.64] ;  /* 0x000000060c107981 */ /* 0x000ea4000c1e1900 */
[----:B--2---:R-:W-:Y:S01]  /*1030*/  FADD R31, RZ, R16 ;  /* 0x00000010ff1f7221 */ /* 0x004fe20000000000 */
[----:B0-----:R-:W-:-:S04]  /*1040*/  IMAD.WIDE R16, R0, 0x4, R12 ;  /* 0x0000000400107825 */ /* 0x001fc800078e020c */
[----:B------:R0:W-:Y:S04]  /*1050*/  STG.E desc[UR4][R6.64+0x8], R31 ;  /* 0x0000081f06007986 */ /* 0x0001e8000c101904 */
[----:B------:R-:W2:Y:S02]  /*1060*/  LDG.E R14, desc[UR6][R16.64] ;  /* 0x00000006100e7981 */ /* 0x000ea4000c1e1900 */
[----:B--2---:R-:W-:Y:S01]  /*1070*/  FADD R33, RZ, R14 ;  /* 0x0000000eff217221 */ /* 0x004fe20000000000 */
[----:B------:R-:W-:-:S04]  /*1080*/  IMAD.WIDE R14, R0, 0x4, R16 ;  /* 0x00000004000e7825 */ /* 0x000fc800078e0210 */
[----:B------:R2:W-:Y:S04]  /*1090*/  STG.E desc[UR4][R6.64+0xc], R33 ;  /* 0x00000c2106007986 */ /* 0x0005e8000c101904 */
[----:B------:R-:W1:Y:S02]  /*10a0*/  LDG.E R12, desc[UR6][R14.64] ;  /* 0x000000060e0c7981 */ /* 0x000e64000c1e1900 */
[----:B-1----:R-:W-:Y:S01]  /*10b0*/  FADD R21, RZ, R12 ;  /* 0x0000000cff157221 */ /* 0x002fe20000000000 */
[----:B------:R-:W-:-:S04]  /*10c0*/  IMAD.WIDE R12, R0, 0x4, R14 ;  /* 0x00000004000c7825 */ /* 0x000fc800078e020e */
[----:B------:R3:W-:Y:S04]  /*10d0*/  STG.E desc[UR4][R6.64+0x10], R21 ;  /* 0x0000101506007986 */ /* 0x0007e8000c101904 */
[----:B------:R-:W0:Y:S02]  /*10e0*/  LDG.E R16, desc[UR6][R12.64] ;  /* 0x000000060c107981 */ /* 0x000e24000c1e1900 */
[----:B0-----:R-:W-:Y:S01]  /*10f0*/  FADD R31, RZ, R16 ;  /* 0x00000010ff1f7221 */ /* 0x001fe20000000000 */
[----:B------:R-:W-:-:S04]  /*1100*/  IMAD.WIDE R16, R0, 0x4, R12 ;  /* 0x0000000400107825 */ /* 0x000fc800078e020c */
[----:B------:R3:W-:Y:S04]  /*1110*/  STG.E desc[UR4][R6.64+0x14], R31 ;  /* 0x0000141f06007986 */ /* 0x0007e8000c101904 */
[----:B------:R-:W2:Y:S01]  /*1120*/  LDG.E R14, desc[UR6][R16.64] ;  /* 0x00000006100e7981 */ /* 0x000ea2000c1e1900 */
[----:B------:R-:W-:Y:S02]  /*1130*/  VIADD R11, R11, 0x8 ;  /* 0x000000080b0b7836 */ /* 0x000fe40000000000 */
[----:B--2---:R-:W-:Y:S01]  /*1140*/  FADD R33, RZ, R14 ;  /* 0x0000000eff217221 */ /* 0x004fe20000000000 */
[----:B------:R-:W-:-:S04]  /*1150*/  IMAD.WIDE R14, R0, 0x4, R16 ;  /* 0x00000004000e7825 */ /* 0x000fc800078e0210 */
[----:B------:R3:W-:Y:S04]  /*1160*/  STG.E desc[UR4][R6.64+0x18], R33 ;  /* 0x0000182106007986 */ /* 0x0007e8000c101904 */
[----:B------:R-:W2:Y:S01]  /*1170*/  LDG.E R14, desc[UR6][R14.64] ;  /* 0x000000060e0e7981 */ /* 0x000ea2000c1e1900 */
[----:B------:R-:W-:Y:S01]  /*1180*/  ISETP.NE.AND P3, PT, R11, R8, PT ;  /* 0x000000080b00720c */ /* 0x000fe20003f65270 */
[----:B--2---:R-:W-:-:S05]  /*1190*/  FADD R13, RZ, R14 ;  /* 0x0000000eff0d7221 */ /* 0x004fca0000000000 */
[----:B------:R3:W-:Y:S07]  /*11a0*/  STG.E desc[UR4][R6.64+0x1c], R13 ;  /* 0x00001c0d06007986 */ /* 0x0007ee000c101904 */
[----:B------:R-:W-:Y:S05]  /*11b0*/  @P3 BRA `(.L_x_17) ;  /* 0xfffffffc00483947 */ /* 0x000fea000383ffff */
[----:B------:R-:W-:Y:S05]  /*11c0*/  BSYNC.RECONVERGENT B1 ;  /* 0x0000000000017941 */ /* 0x000fea0003800200 */
.L_x_16:
[----:B------:R-:W-:-:S07]  /*11d0*/  MOV R2, R8 ;  /* 0x0000000800027202 */ /* 0x000fce0000000f00 */
.L_x_15:
[----:B------:R-:W-:-:S13]  /*11e0*/  ISETP.NE.AND P3, PT, R18, RZ, PT ;  /* 0x000000ff1200720c */ /* 0x000fda0003f65270 */
[----:B------:R-:W-:Y:S05]  /*11f0*/  @!P3 BRA `(.L_x_18) ;  /* 0x000000040014b947 */ /* 0x000fea0003800000 */
[----:B------:R-:W-:Y:S01]  /*1200*/  ISETP.NE.AND P3, PT, R19, RZ, PT ;  /* 0x000000ff1300720c */ /* 0x000fe20003f65270 */
[----:B------:R-:W-:-:S12]  /*1210*/  @!P1 BRA `(.L_x_19) ;  /* 0x0000000000789947 */ /* 0x000fd80003800000 */
[----:B------:R-:W0:Y:S01]  /*1220*/  LDCU UR4, c[0x0][0x3c4] ;  /* 0x00007880ff0477ac */ /* 0x000e220008000800 */
[----:B---3--:R-:W2:Y:S01]  /*1230*/  LDC.64 R6, c[0x0][0x398] ;  /* 0x0000e600ff067b82 */ /* 0x008ea20000000a00 */
[----:B-1----:R-:W-:Y:S02]  /*1240*/  R2UR UR6, R22 ;  /* 0x00000000160672ca */ /* 0x002fe400000e0000 */
[----:B------:R-:W-:-:S05]  /*1250*/  R2UR UR7, R23 ;  /* 0x00000000170772ca */ /* 0x000fca00000e0000 */
[----:B------:R-:W1:Y:S01]  /*1260*/  LDC.64 R4, c[0x0][0x390] ;  /* 0x0000e400ff047b82 */ /* 0x000e620000000a00 */
[----:B0-----:R-:W-:-:S04]  /*1270*/  IMAD R3, R10, UR4, R2 ;  /* 0x000000040a037c24 */ /* 0x001fc8000f8e0202 */
[----:B------:R-:W-:-:S04]  /*1280*/  IMAD R3, R3, R0, RZ ;  /* 0x0000000003037224 */ /* 0x000fc800078e02ff */
[----:B--2---:R-:W-:-:S05]  /*1290*/  IMAD.WIDE R6, R3, 0x4, R6 ;  /* 0x0000000403067825 */ /* 0x004fca00078e0206 */
[----:B------:R-:W2:Y:S01]  /*12a0*/  LDG.E R3, desc[UR6][R6.64] ;  /* 0x0000000606037981 */ /* 0x000ea2000c1e1900 */
[----:B------:R-:W-:Y:S01]  /*12b0*/  R2UR UR8, R22 ;  /* 0x00000000160872ca */ /* 0x000fe200000e0000 */
[----:B------:R-:W-:Y:S01]  /*12c0*/  IMAD R11, R29, UR4, R2 ;  /* 0x000000041d0b7c24 */ /* 0x000fe2000f8e0202 */
[----:B------:R-:W-:Y:S01]  /*12d0*/  R2UR UR9, R23 ;  /* 0x00000000170972ca */ /* 0x000fe200000e0000 */
[----:B------:R-:W-:-:S04]  /*12e0*/  IMAD.WIDE R12, R0, 0x4, R6 ;  /* 0x00000004000c7825 */ /* 0x000fc800078e0206 */
[----:B-1----:R-:W-:-:S04]  /*12f0*/  IMAD.WIDE R4, R11, 0x4, R4 ;  /* 0x000000040b047825 */ /* 0x002fc800078e0204 */
[----:B--2---:R-:W-:-:S05]  /*1300*/  FADD R3, RZ, R3 ;  /* 0x00000003ff037221 */ /* 0x004fca0000000000 */
[----:B------:R0:W-:Y:S04]  /*1310*/  STG.E desc[UR6][R4.64], R3 ;  /* 0x0000000304007986 */ /* 0x0001e8000c101906 */
[----:B------:R-:W2:Y:S01]  /*1320*/  LDG.E R11, desc[UR8][R12.64] ;  /* 0x000000080c0b7981 */ /* 0x000ea2000c1e1900 */
[----:B------:R-:W-:Y:S01]  /*1330*/  R2UR UR4, R22 ;  /* 0x00000000160472ca */ /* 0x000fe200000e0000 */
[----:B------:R-:W-:Y:S01]  /*1340*/  IMAD.WIDE R6, R0, 0x4, R12 ;  /* 0x0000000400067825 */ /* 0x000fe200078e020c */
[----:B------:R-:W-:-:S03]  /*1350*/  R2UR UR5, R23 ;  /* 0x00000000170572ca */ /* 0x000fc600000e0000 */
[----:B--2---:R-:W-:-:S10]  /*1360*/  FADD R11, RZ, R11 ;  /* 0x0000000bff0b7221 */ /* 0x004fd40000000000 */
[----:B------:R2:W-:Y:S04]  /*1370*/  STG.E desc[UR4][R4.64+0x4], R11 ;  /* 0x0000040b04007986 */ /* 0x0005e8000c101904 */
[----:B------:R-:W3:Y:S02]  /*1380*/  LDG.E R14, desc[UR6][R6.64] ;  /* 0x00000006060e7981 */ /* 0x000ee4000c1e1900 */
[----:B---3--:R-:W-:Y:S01]  /*1390*/  FADD R17, RZ, R14 ;  /* 0x0000000eff117221 */ /* 0x008fe20000000000 */
[----:B------:R-:W-:-:S04]  /*13a0*/  IMAD.WIDE R14, R0, 0x4, R6 ;  /* 0x00000004000e7825 */ /* 0x000fc800078e0206 */
[----:B------:R2:W-:Y:S04]  /*13b0*/  STG.E desc[UR4][R4.64+0x8], R17 ;  /* 0x0000081104007986 */ /* 0x0005e8000c101904 */
[----:B------:R-:W0:Y:S01]  /*13c0*/  LDG.E R14, desc[UR6][R14.64] ;  /* 0x000000060e0e7981 */ /* 0x000e22000c1e1900 */
[----:B------:R-:W-:Y:S02]  /*13d0*/  VIADD R2, R2, 0x4 ;  /* 0x0000000402027836 */ /* 0x000fe40000000000 */
[----:B0-----:R-:W-:-:S05]  /*13e0*/  FADD R3, RZ, R14 ;  /* 0x0000000eff037221 */ /* 0x001fca0000000000 */
[----:B------:R2:W-:Y:S02]  /*13f0*/  STG.E desc[UR4][R4.64+0xc], R3 ;  /* 0x00000c0304007986 */ /* 0x0005e4000c101904 */
.L_x_19:
[----:B------:R-:W-:Y:S05]  /*1400*/  @!P3 BRA `(.L_x_18) ;  /* 0x000000000090b947 */ /* 0x000fea0003800000 */
[----:B--2---:R-:W0:Y:S01]  /*1410*/  LDC R3, c[0x0][0x3c4] ;  /* 0x0000f100ff037b82 */ /* 0x004e220000000800 */
[----:B------:R-:W-:-:S07]  /*1420*/  ISETP.NE.AND P3, PT, R19, 0x1, PT ;  /* 0x000000011300780c */ /* 0x000fce0003f65270 */
[----:B---3--:R-:W2:Y:S06]  /*1430*/  LDC.64 R12, c[0x0][0x398] ;  /* 0x0000e600ff0c7b82 */ /* 0x008eac0000000a00 */
[----:B-1----:R-:W-:Y:S02]  /*1440*/  @P3 R2UR UR4, R22 ;  /* 0x00000000160432ca */ /* 0x002fe400000e0000 */
[----:B------:R-:W-:Y:S01]  /*1450*/  @P3 R2UR UR5, R23 ;  /* 0x00000000170532ca */ /* 0x000fe200000e0000 */
[----:B0-----:R-:W-:-:S04]  /*1460*/  @P3 IMAD R5, R10, R3, R2 ;  /* 0x000000030a053224 */ /* 0x001fc800078e0202 */
[----:B------:R-:W-:-:S04]  /*1470*/  @P3 IMAD R5, R5, R0, RZ ;  /* 0x0000000005053224 */ /* 0x000fc800078e02ff */
[----:B--2---:R-:W-:Y:S02]  /*1480*/  @P3 IMAD.WIDE R12, R5, 0x4, R12 ;  /* 0x00000004050c3825 */ /* 0x004fe400078e020c */
[----:B------:R-:W0:Y:S03]  /*1490*/  LDC.64 R4, c[0x0][0x390] ;  /* 0x0000e400ff047b82 */ /* 0x000e260000000a00 */
[----:B------:R-:W2:Y:S01]  /*14a0*/  @P3 LDG.E R6, desc[UR4][R12.64] ;  /* 0x000000040c063981 */ /* 0x000ea2000c1e1900 */
[----:B------:R-:W-:Y:S01]  /*14b0*/  @P3 R2UR UR6, R22 ;  /* 0x00000000160632ca */ /* 0x000fe200000e0000 */
[----:B------:R-:W-:Y:S01]  /*14c0*/  @P3 IMAD R7, R29, R3, R2 ;  /* 0x000000031d073224 */ /* 0x000fe200078e0202 */
[----:B------:R-:W-:Y:S01]  /*14d0*/  @P3 R2UR UR7, R23 ;  /* 0x00000000170732ca */ /* 0x000fe200000e0000 */
[----:B------:R-:W-:-:S04]  /*14e0*/  @P3 IMAD.WIDE R14, R0, 0x4, R12 ;  /* 0x00000004000e3825 */ /* 0x000fc800078e020c */
[----:B0-----:R-:W-:-:S04]  /*14f0*/  @P3 IMAD.WIDE R4, R7, 0x4, R4 ;  /* 0x0000000407043825 */ /* 0x001fc800078e0204 */
[----:B--2---:R-:W-:Y:S02]  /*1500*/  @P3 FADD R11, RZ, R6 ;  /* 0x00000006ff0b3221 */ /* 0x004fe40000000000 */
[----:B------:R-:W0:Y:S03]  /*1510*/  LDC.64 R6, c[0x0][0x398] ;  /* 0x0000e600ff067b82 */ /* 0x000e260000000a00 */
[----:B------:R1:W-:Y:S04]  /*1520*/  @P3 STG.E desc[UR4][R4.64], R11 ;  /* 0x0000000b04003986 */ /* 0x0003e8000c101904 */
[----:B------:R-:W2:Y:S01]  /*1530*/  @P3 LDG.E R14, desc[UR6][R14.64] ;  /* 0x000000060e0e3981 */ /* 0x000ea2000c1e1900 */
[----:B------:R-:W-:Y:S01]  /*1540*/  LOP3.LUT P4, RZ, R3, 0x1, RZ, 0xc0, !PT ;  /* 0x0000000103ff7812 */ /* 0x000fe2000788c0ff */
[----:B------:R-:W-:-:S12]  /*1550*/  @P3 VIADD R2, R2, 0x2 ;  /* 0x0000000202023836 */ /* 0x000fd80000000000 */
[----:B------:R-:W-:Y:S01]  /*1560*/  @P4 IMAD R13, R10, R3, R2 ;  /* 0x000000030a0d4224 */ /* 0x000fe200078e0202 */
[----:B------:R-:W-:Y:S01]  /*1570*/  @P4 R2UR UR6, R22 ;  /* 0x00000000160642ca */ /* 0x000fe200000e0000 */
[----:B-1----:R-:W1:Y:S01]  /*1580*/  LDC.64 R10, c[0x0][0x390] ;  /* 0x0000e400ff0a7b82 */ /* 0x002e620000000a00 */
[----:B------:R-:W-:Y:S01]  /*1590*/  @P4 R2UR UR7, R23 ;  /* 0x00000000170742ca */ /* 0x000fe200000e0000 */
[----:B------:R-:W-:-:S04]  /*15a0*/  @P4 IMAD R17, R13, R0, RZ ;  /* 0x000000000d114224 */ /* 0x000fc800078e02ff */
[----:B0-----:R-:W-:-:S04]  /*15b0*/  @P4 IMAD.WIDE R6, R17, 0x4, R6 ;  /* 0x0000000411064825 */ /* 0x001fc800078e0206 */
[----:B--2---:R-:W-:-:S05]  /*15c0*/  @P3 FADD R13, RZ, R14 ;  /* 0x0000000eff0d3221 */ /* 0x004fca0000000000 */
[----:B------:R0:W-:Y:S04]  /*15d0*/  @P3 STG.E desc[UR4][R4.64+0x4], R13 ;  /* 0x0000040d04003986 */ /* 0x0001e8000c101904 */
[----:B------:R-:W2:Y:S01]  /*15e0*/  @P4 LDG.E R6, desc[UR6][R6.64] ;  /* 0x0000000606064981 */ /* 0x000ea2000c1e1900 */
[----:B------:R-:W-:Y:S01]  /*15f0*/  @P4 R2UR UR4, R22 ;  /* 0x00000000160442ca */ /* 0x000fe200000e0000 */
[----:B------:R-:W-:Y:S01]  /*1600*/  @P4 IMAD R3, R29, R3, R2 ;  /* 0x000000031d034224 */ /* 0x000fe200078e0202 */
[----:B------:R-:W-:-:S03]  /*1610*/  @P4 R2UR UR5, R23 ;  /* 0x00000000170542ca */ /* 0x000fc600000e0000 */
[----:B-1----:R-:W-:-:S04]  /*1620*/  @P4 IMAD.WIDE R2, R3, 0x4, R10 ;  /* 0x0000000403024825 */ /* 0x002fc800078e020a */
[----:B--2---:R-:W-:-:S06]  /*1630*/  @P4 FADD R11, RZ, R6 ;  /* 0x00000006ff0b4221 */ /* 0x004fcc0000000000 */
[----:B------:R0:W-:Y:S02]  /*1640*/  @P4 STG.E desc[UR4][R2.64], R11 ;  /* 0x0000000b02004986 */ /* 0x0001e4000c101904 */
.L_x_18:
[----:B------:R-:W-:Y:S05]  /*1650*/  @P0 BRA `(.L_x_20) ;  /* 0xfffffff400f80947 */ /* 0x000fea000383ffff */
.L_x_14:
[----:B------:R-:W-:Y:S05]  /*1660*/  BSYNC.RECONVERGENT B0 ;  /* 0x0000000000007941 */ /* 0x000fea0003800200 */
.L_x_3:
[----:B------:R4:W-:Y:S02]  /*1670*/  STS [R25], RZ ;  /* 0x000000ff19007388 */ /* 0x0009e40000000800 */
.L_x_2:
[----:B0-----:R-:W0:Y:S08]  /*1680*/  LDC R2, c[0x0][0x3c8] ;  /* 0x0000f200ff027b82 */ /* 0x001e300000000800 */
[----:B------:R-:W4:Y:S01]  /*1690*/  LDC R0, c[0x0][0x3d0] ;  /* 0x0000f400ff007b82 */ /* 0x000f220000000800 */
[----:B0-----:R-:W-:Y:S01]  /*16a0*/  ISETP.GE.AND P0, PT, R2, 0x1, PT ;  /* 0x000000010200780c */ /* 0x001fe20003f06270 */
[----:B----4-:R-:W-:-:S05]  /*16b0*/  IMAD R25, R0, 0x4, R25 ;  /* 0x0000000400197824 */ /* 0x010fca00078e0219 */
[----:B------:R0:W-:Y:S07]  /*16c0*/  STS [R25], RZ ;  /* 0x000000ff19007388 */ /* 0x0001ee0000000800 */
[----:B------:R-:W-:Y:S05]  /*16d0*/  @!P0 EXIT ;  /* 0x000000000000894d */ /* 0x000fea0003800000 */
[----:B------:R-:W4:Y:S02]  /*16e0*/  LDC R28, c[0x0][0x3c4] ;  /* 0x0000f100ff1c7b82 */ /* 0x000f240000000800 */
[----:B----4-:R-:W-:-:S13]  /*16f0*/  ISETP.GE.AND P0, PT, R28, 0x1, PT ;  /* 0x000000011c00780c */ /* 0x010fda0003f06270 */
[----:B------:R-:W-:Y:S05]  /*1700*/  @!P0 BRA `(.L_x_21) ;  /* 0x0000000c009c8947 */ /* 0x000fea0003800000 */
[----:B--2---:R-:W2:Y:S01]  /*1710*/  LDC.64 R16, c[0x0][0x390] ;  /* 0x0000e400ff107b82 */ /* 0x004ea20000000a00 */
[C---:B---3--:R-:W-:Y:S01]  /*1720*/  LOP3.LUT R31, R28.reuse, 0x7ffffff0, RZ, 0xc0, !PT ;  /* 0x7ffffff01c1f7812 */ /* 0x048fe200078ec0ff */
[----:B------:R-:W-:Y:S02]  /*1730*/  HFMA2 R24, -RZ, RZ, 0, 0 ;  /* 0x00000000ff187431 */ /* 0x000fe400000001ff */
[----:B------:R-:W-:Y:S01]  /*1740*/  IMAD R34, R29, R28, RZ ;  /* 0x0000001c1d227224 */ /* 0x000fe200078e02ff */
[C---:B------:R-:W-:Y:S01]  /*1750*/  LOP3.LUT R32, R28.reuse, 0xf, RZ, 0xc0, !PT ;  /* 0x0000000f1c207812 */ /* 0x040fe200078ec0ff */
[C---:B------:R-:W-:Y:S01]  /*1760*/  VIADD R33, R28.reuse, 0xffffffff ;  /* 0xffffffff1c217836 */ /* 0x040fe20000000000 */
[C---:B------:R-:W-:Y:S01]  /*1770*/  LOP3.LUT R30, R28.reuse, 0x7, RZ, 0xc0, !PT ;  /* 0x000000071c1e7812 */ /* 0x040fe200078ec0ff */
[----:B------:R-:W-:Y:S01]  /*1780*/  IMAD.MOV R2, RZ, RZ, -R31 ;  /* 0x000000ffff027224 */ /* 0x000fe200078e0a1f */
[----:B------:R-:W3:Y:S01]  /*1790*/  LDC.64 R18, c[0x0][0x3a8] ;  /* 0x0000ea00ff127b82 */ /* 0x000ee20000000a00 */
[----:B------:R-:W-:-:S02]  /*17a0*/  LOP3.LUT R28, R28, 0x3, RZ, 0xc0, !PT ;  /* 0x000000031c1c7812 */ /* 0x000fc400078ec0ff */
[----:B--2---:R-:W-:-:S05]  /*17b0*/  IADD3 R16, P0, PT, R16, 0x20, RZ ;  /* 0x0000002010107810 */ /* 0x004fca0007f1e0ff */
[----:B------:R-:W-:Y:S01]  /*17c0*/  IMAD.X R17, RZ, RZ, R17, P0 ;  /* 0x000000ffff117224 */ /* 0x000fe200000e0611 */
[----:B---3--:R-:W-:-:S05]  /*17d0*/  IADD3 R18, P1, PT, R18, 0x20, RZ ;  /* 0x0000002012127810 */ /* 0x008fca0007f3e0ff */
[----:B------:R-:W-:-:S08]  /*17e0*/  IMAD.X R19, RZ, RZ, R19, P1 ;  /* 0x000000ffff137224 */ /* 0x000fd000008e0613 */
.L_x_29:
[----:B------:R-:W2:Y:S01]  /*17f0*/  LDCU UR4, c[0x0][0x3c4] ;  /* 0x00007880ff0477ac */ /* 0x000ea20008000800 */
[----:B------:R-:W-:Y:S01]  /*1800*/  ISETP.GE.U32.AND P0, PT, R33, 0xf, PT ;  /* 0x0000000f2100780c */ /* 0x000fe20003f06070 */
[----:B------:R-:W-:Y:S02]  /*1810*/  IMAD.MOV.U32 R8, RZ, RZ, RZ ;  /* 0x000000ffff087224 */ /* 0x000fe400078e00ff */
[----:B------:R-:W-:Y:S02]  /*1820*/  IMAD.MOV.U32 R0, RZ, RZ, RZ ;  /* 0x000000ffff007224 */ /* 0x000fe400078e00ff */
[----:B--2---:R-:W-:-:S08]  /*1830*/  IMAD R3, R24, UR4, RZ ;  /* 0x0000000418037c24 */ /* 0x004fd0000f8e02ff */
[----:B------:R-:W-:Y:S05]  /*1840*/  @!P0 BRA `(.L_x_22) ;  /* 0x0000000400088947 */ /* 0x000fea0003800000 */
[----:B------:R-:W-:Y:S01]  /*1850*/  BSSY.RECONVERGENT B0, `(.L_x_23) ;  /* 0x0000040000007945 */ /* 0x000fe20003800200 */
[----:B------:R-:W-:-:S04]  /*1860*/  IMAD.WIDE.U32 R4, R3, 0x4, R18 ;  /* 0x0000000403047825 */ /* 0x000fc800078e0012 */
[----:B------:R-:W-:Y:S02]  /*1870*/  IMAD.MOV.U32 R0, RZ, RZ, RZ ;  /* 0x000000ffff007224 */ /* 0x000fe400078e00ff */
[----:B------:R-:W-:Y:S02]  /*1880*/  IMAD.MOV.U32 R8, RZ, RZ, R2 ;  /* 0x000000ffff087224 */ /* 0x000fe400078e0002 */
[----:B------:R-:W-:-:S07]  /*1890*/  IMAD.MOV.U32 R9, RZ, RZ, R34 ;  /* 0x000000ffff097224 */ /* 0x000fce00078e0022 */
.L_x_24:
[C---:B-1----:R-:W-:Y:S01]  /*18a0*/  R2UR UR6, R22.reuse ;  /* 0x00000000160672ca */ /* 0x042fe200000e0000 */
[----:B------:R-:W-:Y:S01]  /*18b0*/  IMAD.WIDE R6, R9, 0x4, R16 ;  /* 0x0000000409067825 */ /* 0x000fe200078e0210 */
[C---:B------:R-:W-:Y:S02]  /*18c0*/  R2UR UR7, R23.reuse ;  /* 0x00000000170772ca */ /* 0x040fe400000e0000 */
[----:B------:R-:W-:Y:S02]  /*18d0*/  R2UR UR4, R22 ;  /* 0x00000000160472ca */ /* 0x000fe400000e0000 */
[----:B------:R-:W-:-:S09]  /*18e0*/  R2UR UR5, R23 ;  /* 0x00000000170572ca */ /* 0x000fd200000e0000 */
[----:B------:R-:W2:Y:S04]  /*18f0*/  LDG.E R10, desc[UR6][R4.64+-0x1c] ;  /* 0xffffe406040a7981 */ /* 0x000ea8000c1e1900 */
[----:B------:R-:W2:Y:S02]  /*1900*/  LDG.E R11, desc[UR4][R6.64+-0x20] ;  /* 0xffffe004060b7981 */ /* 0x000ea4000c1e1900 */
[----:B--2---:R-:W-:Y:S02]  /*1910*/  FFMA R10, R11, R10, R0 ;  /* 0x0000000a0b0a7223 */ /* 0x004fe40000000000 */
[----:B------:R-:W2:Y:S04]  /*1920*/  LDG.E R0, desc[UR6][R4.64+-0x18] ;  /* 0xffffe80604007981 */ /* 0x000ea8000c1e1900 */
[----:B------:R-:W2:Y:S02]  /*1930*/  LDG.E R11, desc[UR4][R6.64+-0x1c] ;  /* 0xffffe404060b7981 */ /* 0x000ea4000c1e1900 */
[----:B--2---:R-:W-:-:S02]  /*1940*/  FFMA R0, R11, R0, R10 ;  /* 0x000000000b007223 */ /* 0x004fc4000000000a */
        /* <DEDUP_REMOVED lines=37> */
[----:B------:R-:W2:Y:S01]  /*1ba0*/  LDG.E R11, desc[UR4][R6.64+0x18] ;  /* 0x00001804060b7981 */ /* 0x000ea2000c1e1900 */
[----:B------:R-:W-:-:S04]  /*1bb0*/  IADD3 R8, PT, PT, R8, 0x10, RZ ;  /* 0x0000001008087810 */ /* 0x000fc80007ffe0ff */
[----:B------:R-:W-:Y:S01]  /*1bc0*/  ISETP.NE.AND P0, PT, R8, RZ, PT ;  /* 0x000000ff0800720c */ /* 0x000fe20003f05270 */
[----:B--2---:R-:W-:Y:S02]  /*1bd0*/  FFMA R0, R11, R10, R0 ;  /* 0x0000000a0b007223 */ /* 0x004fe40000000000 */
[----:B------:R-:W2:Y:S04]  /*1be0*/  LDG.E R11, desc[UR4][R6.64+0x1c] ;  /* 0x00001c04060b7981 */ /* 0x000ea8000c1e1900 */
[----:B------:R1:W2:Y:S01]  /*1bf0*/  LDG.E R10, desc[UR6][R4.64+0x20] ;  /* 0x00002006040a7981 */ /* 0x0002a2000c1e1900 */
[----:B------:R-:W-:Y:S01]  /*1c00*/  VIADD R9, R9, 0x10 ;  /* 0x0000001009097836 */ /* 0x000fe20000000000 */
[----:B-1----:R-:W-:-:S05]  /*1c10*/  IADD3 R4, P1, PT, R4, 0x40, RZ ;  /* 0x0000004004047810 */ /* 0x002fca0007f3e0ff */
[----:B------:R-:W-:Y:S02]  /*1c20*/  IMAD.X R5, RZ, RZ, R5, P1 ;  /* 0x000000ffff057224 */ /* 0x000fe400008e0605 */
[----:B--2---:R-:W-:Y:S01]  /*1c30*/  FFMA R0, R11, R10, R0 ;  /* 0x0000000a0b007223 */ /* 0x004fe20000000000 */
[----:B------:R-:W-:Y:S06]  /*1c40*/  @P0 BRA `(.L_x_24) ;  /* 0xfffffffc00140947 */ /* 0x000fec000383ffff */
[----:B------:R-:W-:Y:S05]  /*1c50*/  BSYNC.RECONVERGENT B0 ;  /* 0x0000000000007941 */ /* 0x000fea0003800200 */
.L_x_23:
[----:B------:R-:W-:-:S07]  /*1c60*/  IMAD.MOV.U32 R8, RZ, RZ, R31 ;  /* 0x000000ffff087224 */ /* 0x000fce00078e001f */
.L_x_22:
[----:B------:R-:W-:-:S13]  /*1c70*/  ISETP.NE.AND P0, PT, R32, RZ, PT ;  /* 0x000000ff2000720c */ /* 0x000fda0003f05270 */
[----:B------:R-:W-:Y:S05]  /*1c80*/  @!P0 BRA `(.L_x_25) ;  /* 0x0000000400c08947 */ /* 0x000fea0003800000 */
[----:B------:R-:W-:Y:S01]  /*1c90*/  VIADD R4, R32, 0xffffffff ;  /* 0xffffffff20047836 */ /* 0x000fe20000000000 */
[----:B------:R-:W-:-:S04]  /*1ca0*/  ISETP.NE.AND P1, PT, R30, RZ, PT ;  /* 0x000000ff1e00720c */ /* 0x000fc80003f25270 */
[----:B------:R-:W-:-:S13]  /*1cb0*/  ISETP.GE.U32.AND P0, PT, R4, 0x7, PT ;  /* 0x000000070400780c */ /* 0x000fda0003f06070 */
[----:B------:R-:W-:Y:S05]  /*1cc0*/  @!P0 BRA `(.L_x_26) ;  /* 0x0000000000a48947 */ /* 0x000fea0003800000 */
[----:B------:R-:W2:Y:S01]  /*1cd0*/  LDC.64 R4, c[0x0][0x390] ;  /* 0x0000e400ff047b82 */ /* 0x000ea20000000a00 */
[----:B------:R-:W3:Y:S01]  /*1ce0*/  LDCU.64 UR4, c[0x0][0x3a8] ;  /* 0x00007500ff0477ac */ /* 0x000ee20008000a00 */
[----:B------:R-:W-:Y:S01]  /*1cf0*/  IADD3 R9, P0, PT, R3, R8, RZ ;  /* 0x0000000803097210 */ /* 0x000fe20007f1e0ff */
[----:B------:R-:W-:Y:S01]  /*1d00*/  IMAD.IADD R7, R34, 0x1, R8 ;  /* 0x0000000122077824 */ /* 0x000fe200078e0208 */
[C---:B-1----:R-:W-:Y:S02]  /*1d10*/  R2UR UR6, R22.reuse ;  /* 0x00000000160672ca */ /* 0x042fe400000e0000 */
[C---:B------:R-:W-:Y:S01]  /*1d20*/  R2UR UR7, R23.reuse ;  /* 0x00000000170772ca */ /* 0x040fe200000e0000 */
[----:B------:R-:W-:Y:S01]  /*1d30*/  IMAD.X R10, RZ, RZ, RZ, P0 ;  /* 0x000000ffff0a7224 */ /* 0x000fe200000e06ff */
[----:B------:R-:W-:Y:S02]  /*1d40*/  R2UR UR8, R22 ;  /* 0x00000000160872ca */ /* 0x000fe400000e0000 */
[----:B------:R-:W-:-:S02]  /*1d50*/  R2UR UR9, R23 ;  /* 0x00000000170972ca */ /* 0x000fc400000e0000 */
[----:B---3--:R-:W-:Y:S01]  /*1d60*/  LEA R6, P0, R9, UR4, 0x2 ;  /* 0x0000000409067c11 */ /* 0x008fe2000f8010ff */
[----:B--2---:R-:W-:-:S03]  /*1d70*/  IMAD.WIDE R4, R7, 0x4, R4 ;  /* 0x0000000407047825 */ /* 0x004fc600078e0204 */
[----:B------:R-:W-:-:S03]  /*1d80*/  LEA.HI.X R7, R9, UR5, R10, 0x2, P0 ;  /* 0x0000000509077c11 */ /* 0x000fc600080f140a */
[----:B------:R-:W2:Y:S04]  /*1d90*/  LDG.E R9, desc[UR6][R4.64] ;  /* 0x0000000604097981 */ /* 0x000ea8000c1e1900 */
[----:B------:R-:W2:Y:S01]  /*1da0*/  LDG.E R10, desc[UR8][R6.64+0x4] ;  /* 0x00000408060a7981 */ /* 0x000ea2000c1e1900 */
[----:B------:R-:W-:Y:S02]  /*1db0*/  R2UR UR4, R22 ;  /* 0x00000000160472ca */ /* 0x000fe400000e0000 */
[----:B------:R-:W-:Y:S01]  /*1dc0*/  R2UR UR5, R23 ;  /* 0x00000000170572ca */ /* 0x000fe200000e0000 */
[----:B------:R-:W3:Y:S01]  /*1dd0*/  LDG.E R11, desc[UR8][R4.64+0x1c] ;  /* 0x00001c08040b7981 */ /* 0x000ee2000c1e1900 */
[----:B--2---:R-:W-:-:S11]  /*1de0*/  FFMA R9, R9, R10, R0 ;  /* 0x0000000a09097223 */ /* 0x004fd60000000000 */
        /* <DEDUP_REMOVED lines=10> */
[----:B------:R-:W2:Y:S01]  /*1e90*/  LDG.E R10, desc[UR6][R6.64+0x14] ;  /* 0x00001406060a7981 */ /* 0x000ea2000c1e1900 */
[----:B------:R-:W-:-:S02]  /*1ea0*/  R2UR UR10, R22 ;  /* 0x00000000160a72ca */ /* 0x000fc400000e0000 */
[----:B------:R-:W-:-:S13]  /*1eb0*/  R2UR UR11, R23 ;  /* 0x00000000170b72ca */ /* 0x000fda00000e0000 */
[----:B------:R-:W3:Y:S01]  /*1ec0*/  LDG.E R12, desc[UR10][R6.64+0x20] ;  /* 0x0000200a060c7981 */ /* 0x000ee2000c1e1900 */
[----:B--2---:R-:W-:-:S03]  /*1ed0*/  FFMA R0, R9, R10, R0 ;  /* 0x0000000a09007223 */ /* 0x004fc60000000000 */
[----:B------:R-:W2:Y:S04]  /*1ee0*/  LDG.E R9, desc[UR4][R4.64+0x14] ;  /* 0x0000140404097981 */ /* 0x000ea8000c1e1900 */
[----:B------:R-:W2:Y:S02]  /*1ef0*/  LDG.E R10, desc[UR6][R6.64+0x18] ;  /* 0x00001806060a7981 */ /* 0x000ea4000c1e1900 */
[----:B--2---:R-:W-:Y:S02]  /*1f00*/  FFMA R0, R9, R10, R0 ;  /* 0x0000000a09007223 */ /* 0x004fe40000000000 */
[----:B------:R-:W2:Y:S04]  /*1f10*/  LDG.E R9, desc[UR4][R4.64+0x18] ;  /* 0x0000180404097981 */ /* 0x000ea8000c1e1900 */
[----:B------:R-:W2:Y:S01]  /*1f20*/  LDG.E R10, desc[UR6][R6.64+0x1c] ;  /* 0x00001c06060a7981 */ /* 0x000ea2000c1e1900 */
[----:B------:R-:W-:Y:S01]  /*1f30*/  IADD3 R8, PT, PT, R8, 0x8, RZ ;  /* 0x0000000808087810 */ /* 0x000fe20007ffe0ff */
[----:B--2---:R-:W-:-:S04]  /*1f40*/  FFMA R0, R9, R10, R0 ;  /* 0x0000000a09007223 */ /* 0x004fc80000000000 */
[----:B---3--:R-:W-:-:S07]  /*1f50*/  FFMA R0, R11, R12, R0 ;  /* 0x0000000c0b007223 */ /* 0x008fce0000000000 */
.L_x_26:
        /* <DEDUP_REMOVED lines=19> */
[C---:B------:R-:W-:Y:S02]  /*2090*/  R2UR UR4, R22.reuse ;  /* 0x00000000160472ca */ /* 0x040fe400000e0000 */
[C---:B------:R-:W-:Y:S01]  /*20a0*/  R2UR UR5, R23.reuse ;  /* 0x00000000170572ca */ /* 0x040fe200000e0000 */
[----:B------:R-:W3:Y:S01]  /*20b0*/  LDG.E R11, desc[UR8][R4.64+0xc] ;  /* 0x00000c08040b7981 */ /* 0x000ee2000c1e1900 */
[----:B------:R-:W-:Y:S02]  /*20c0*/  R2UR UR10, R22 ;  /* 0x00000000160a72ca */ /* 0x000fe400000e0000 */
        /* <DEDUP_REMOVED lines=8> */
[----:B------:R-:W-:-:S02]  /*2150*/  VIADD R8, R8, 0x4 ;  /* 0x0000000408087836 */ /* 0x000fc40000000000 */
[----:B--2---:R-:W-:-:S04]  /*2160*/  FFMA R0, R9, R10, R0 ;  /* 0x0000000a09007223 */ /* 0x004fc80000000000 */
[----:B---3--:R-:W-:-:S07]  /*2170*/  FFMA R0, R11, R12, R0 ;  /* 0x0000000c0b007223 */ /* 0x008fce0000000000 */
.L_x_27:
        /* <DEDUP_REMOVED lines=10> */
[----:B---3--:R-:W-:-:S04]  /*2220*/  LEA R4, P0, R5, UR4, 0x2 ;  /* 0x0000000405047c11 */ /* 0x008fc8000f8010ff */
[----:B------:R-:W-:Y:S01]  /*2230*/  LEA.HI.X R5, R5, UR5, R8, 0x2, P0 ;  /* 0x0000000505057c11 */ /* 0x000fe200080f1408 */
[----:B--2---:R-:W-:-:S06]  /*2240*/  IMAD.WIDE R6, R9, 0x4, R6 ;  /* 0x0000000409067825 */ /* 0x004fcc00078e0206 */
[----:B------:R-:W2:Y:S04]  /*2250*/  LDG.E R8, desc[UR8][R4.64+0x4] ;  /* 0x0000040804087981 */ /* 0x000ea8000c1e1900 */
[----:B------:R-:W2:Y:S01]  /*2260*/  LDG.E R9, desc[UR6][R6.64] ;  /* 0x0000000606097981 */ /* 0x000ea2000c1e1900 */
[----:B------:R-:W-:Y:S01]  /*2270*/  ISETP.NE.AND P0, PT, R28, 0x1, PT ;  /* 0x000000011c00780c */ /* 0x000fe20003f05270 */
[----:B--2---:R-:W-:-:S12]  /*2280*/  FFMA R0, R9, R8, R0 ;  /* 0x0000000809007223 */ /* 0x004fd80000000000 */
[----:B------:R-:W-:Y:S05]  /*2290*/  @!P0 BRA `(.L_x_25) ;  /* 0x00000000003c8947 */ /* 0x000fea0003800000 */
[----:B------:R-:W-:Y:S02]  /*22a0*/  ISETP.NE.AND P0, PT, R28, 0x2, PT ;  /* 0x000000021c00780c */ /* 0x000fe40003f05270 */
[C---:B------:R-:W-:Y:S02]  /*22b0*/  R2UR UR4, R22.reuse ;  /* 0x00000000160472ca */ /* 0x040fe400000e0000 */
[C---:B------:R-:W-:Y:S02]  /*22c0*/  R2UR UR5, R23.reuse ;  /* 0x00000000170572ca */ /* 0x040fe400000e0000 */
[----:B------:R-:W-:Y:S02]  /*22d0*/  R2UR UR6, R22 ;  /* 0x00000000160672ca */ /* 0x000fe400000e0000 */
[----:B------:R-:W-:-:S05]  /*22e0*/  R2UR UR7, R23 ;  /* 0x00000000170772ca */ /* 0x000fca00000e0000 */
[C---:B------:R-:W-:Y:S02]  /*22f0*/  @P0 R2UR UR8, R22.reuse ;  /* 0x00000000160802ca */ /* 0x040fe400000e0000 */
[C---:B------:R-:W-:Y:S02]  /*2300*/  @P0 R2UR UR9, R23.reuse ;  /* 0x00000000170902ca */ /* 0x040fe400000e0000 */
[----:B------:R-:W-:Y:S01]  /*2310*/  @P0 R2UR UR10, R22 ;  /* 0x00000000160a02ca */ /* 0x000fe200000e0000 */
[----:B------:R-:W2:Y:S01]  /*2320*/  LDG.E R9, desc[UR4][R6.64+0x4] ;  /* 0x0000040406097981 */ /* 0x000ea2000c1e1900 */
[----:B------:R-:W-:-:S03]  /*2330*/  @P0 R2UR UR11, R23 ;  /* 0x00000000170b02ca */ /* 0x000fc600000e0000 */
[----:B------:R-:W2:Y:S06]  /*2340*/  LDG.E R8, desc[UR6][R4.64+0x8] ;  /* 0x0000080604087981 */ /* 0x000eac000c1e1900 */
[----:B------:R-:W3:Y:S04]  /*2350*/  @P0 LDG.E R11, desc[UR8][R6.64+0x8] ;  /* 0x00000808060b0981 */ /* 0x000ee8000c1e1900 */
[----:B------:R-:W3:Y:S01]  /*2360*/  @P0 LDG.E R10, desc[UR10][R4.64+0xc] ;  /* 0x00000c0a040a0981 */ /* 0x000ee2000c1e1900 */
[----:B--2---:R-:W-:-:S04]  /*2370*/  FFMA R0, R9, R8, R0 ;  /* 0x0000000809007223 */ /* 0x004fc80000000000 */
[----:B---3--:R-:W-:-:S07]  /*2380*/  @P0 FFMA R0, R11, R10, R0 ;  /* 0x0000000a0b000223 */ /* 0x008fce0000000000 */
.L_x_25:
[----:B------:R-:W2:Y:S01]  /*2390*/  LDC.64 R4, c[0x0][0x3a8] ;  /* 0x0000ea00ff047b82 */ /* 0x000ea20000000a00 */
[----:B-1----:R-:W-:Y:S02]  /*23a0*/  R2UR UR4, R22 ;  /* 0x00000000160472ca */ /* 0x002fe400000e0000 */
[----:B------:R-:W-:-:S05]  /*23b0*/  R2UR UR5, R23 ;  /* 0x00000000170572ca */ /* 0x000fca00000e0000 */
[----:B------:R-:W1:Y:S01]  /*23c0*/  LDC.64 R12, c[0x0][0x3a0] ;  /* 0x0000e800ff0c7b82 */ /* 0x000e620000000a00 */
[----:B--2---:R-:W-:-:S07]  /*23d0*/  IMAD.WIDE.U32 R4, R3, 0x4, R4 ;  /* 0x0000000403047825 */ /* 0x004fce00078e0004 */
[----:B------:R2:W3:Y:S01]  /*23e0*/  LDG.E R5, desc[UR4][R4.64] ;  /* 0x0000000404057981 */ /* 0x0004e2000c1e1900 */
[----:B------:R-:W4:Y:S01]  /*23f0*/  LDCU UR4, c[0x0][0x3c8] ;  /* 0x00007900ff0477ac */ /* 0x000f220008000800 */
[----:B------:R-:W-:Y:S01]  /*2400*/  R2UR UR6, R22 ;  /* 0x00000000160672ca */ /* 0x000fe200000e0000 */
[----:B------:R-:W-:Y:S01]  /*2410*/  IMAD.MOV.U32 R6, RZ, RZ, R27 ;  /* 0x000000ffff067224 */ /* 0x000fe200078e001b */
[----:B------:R-:W-:Y:S01]  /*2420*/  R2UR UR7, R23 ;  /* 0x00000000170772ca */ /* 0x000fe200000e0000 */
[----:B------:R-:W-:Y:S01]  /*2430*/  IMAD.MOV.U32 R7, RZ, RZ, R26 ;  /* 0x000000ffff077224 */ /* 0x000fe200078e001a */
[----:B------:R-:W-:-:S06]  /*2440*/  MOV R8, 0x10 ;  /* 0x0000001000087802 */ /* 0x000fcc0000000f00 */
[----:B------:R-:W0:Y:S01]  /*2450*/  LDC.64 R8, c[0x4][R8] ;  /* 0x0100000008087b82 */ /* 0x000e220000000a00 */
[----:B----4-:R-:W-:Y:S01]  /*2460*/  IMAD R3, R29, UR4, R24 ;  /* 0x000000041d037c24 */ /* 0x010fe2000f8e0218 */
[----:B------:R-:W2:Y:S03]  /*2470*/  LDCU.64 UR4, c[0x4][0x8] ;  /* 0x01000100ff0477ac */ /* 0x000ea60008000a00 */
[----:B-1----:R-:W-:Y:S01]  /*2480*/  IMAD.WIDE R12, R3, 0x4, R12 ;  /* 0x00000004030c7825 */ /* 0x002fe200078e020c */
[----:B--2---:R-:W-:-:S03]  /*2490*/  MOV R4, UR4 ;  /* 0x0000000400047c02 */ /* 0x004fc60008000f00 */
[----:B---3--:R-:W-:Y:S01]  /*24a0*/  FADD R0, R5, R0 ;  /* 0x0000000005007221 */ /* 0x008fe20000000000 */
[----:B------:R-:W-:-:S03]  /*24b0*/  IMAD.U32 R5, RZ, RZ, UR5 ;  /* 0x00000005ff057e24 */ /* 0x000fc6000f8e00ff */
[----:B------:R-:W1:Y:S01]  /*24c0*/  F2F.F64.F32 R10, R0 ;  /* 0x00000000000a7310 */ /* 0x000e620000201800 */
[----:B------:R2:W-:Y:S04]  /*24d0*/  STS [R25], R0 ;  /* 0x0000000019007388 */ /* 0x0005e80000000800 */
[----:B------:R2:W-:Y:S04]  /*24e0*/  STG.E desc[UR6][R12.64], R0 ;  /* 0x000000000c007986 */ /* 0x0005e8000c101906 */
[----:B01----:R2:W-:Y:S02]  /*24f0*/  STL.64 [R1], R10 ;  /* 0x0000000a01007387 */ /* 0x0035e40000100a00 */
[----:B------:R-:W-:-:S07]  /*2500*/  LEPC R20, `(.L_x_28) ;  /* 0x000000001014794e */ /* 0x000fce0000000000 */
[----:B--2---:R-:W-:Y:S05]  /*2510*/  CALL.ABS.NOINC R8 ;  /* 0x0000000008007343 */ /* 0x004fea0003c00000 */
.L_x_28:
[----:B------:R-:W0:Y:S01]  /*2520*/  LDCU UR4, c[0x0][0x3c8] ;  /* 0x00007900ff0477ac */ /* 0x000e220008000800 */
[----:B------:R-:W-:Y:S01]  /*2530*/  VIADD R24, R24, 0x1 ;  /* 0x0000000118187836 */ /* 0x000fe20000000000 */
[----:B------:R1:W-:Y:S04]  /*2540*/  STS [R25], RZ ;  /* 0x000000ff19007388 */ /* 0x0003e80000000800 */
[----:B0-----:R-:W-:-:S13]  /*2550*/  ISETP.NE.AND P0, PT, R24, UR4, PT ;  /* 0x0000000418007c0c */ /* 0x001fda000bf05270 */
[----:B-1----:R-:W-:Y:S05]  /*2560*/  @!P0 EXIT ;  /* 0x000000000000894d */ /* 0x002fea0003800000 */
[----:B------:R-:W-:Y:S05]  /*2570*/  BRA `(.L_x_29) ;  /* 0xfffffff0009c7947 */ /* 0x000fea000383ffff */
.L_x_21:
[C---:B------:R-:W-:Y:S01]  /*2580*/  ISETP.GE.U32.AND P0, PT, R2.reuse, 0x8, PT ;  /* 0x000000080200780c */ /* 0x040fe20003f06070 */
[----:B------:R-:W-:Y:S01]  /*2590*/  IMAD.MOV.U32 R28, RZ, RZ, RZ ;  /* 0x000000ffff1c7224 */ /* 0x000fe200078e00ff */
[----:B------:R-:W-:-:S11]  /*25a0*/  LOP3.LUT R30, R2, 0x7, RZ, 0xc0, !PT ;  /* 0x00000007021e7812 */ /* 0x000fd600078ec0ff */
[----:B------:R-:W-:Y:S05]  /*25b0*/  @!P0 BRA `(.L_x_30) ;  /* 0x0000000800bc8947 */ /* 0x000fea0003800000 */
[----:B------:R-:W-:Y:S01]  /*25c0*/  BSSY.RECONVERGENT B6, `(.L_x_30) ;  /* 0x00000ae000067945 */ /* 0x000fe20003800200 */
[----:B------:R-:W-:Y:S01]  /*25d0*/  LOP3.LUT R28, R2, 0x7ffffff8, RZ, 0xc0, !PT ;  /* 0x7ffffff8021c7812 */ /* 0x000fe200078ec0ff */
[----:B------:R-:W-:-:S07]  /*25e0*/  IMAD.MOV.U32 R24, RZ, RZ, RZ ;  /* 0x000000ffff187224 */ /* 0x000fce00078e00ff */
.L_x_39:
[----:B--2---:R-:W2:Y:S01]  /*25f0*/  LDC.64 R16, c[0x0][0x3a8] ;  /* 0x0000ea00ff107b82 */ /* 0x004ea20000000a00 */
[----:B------:R-:W4:Y:S01]  /*2600*/  LDCU UR4, c[0x0][0x3c4] ;  /* 0x00007880ff0477ac */ /* 0x000f220008000800 */
[----:B-1----:R-:W-:Y:S02]  /*2610*/  R2UR UR6, R22 ;  /* 0x00000000160672ca */ /* 0x002fe400000e0000 */
[----:B------:R-:W-:-:S04]  /*2620*/  R2UR UR7, R23 ;  /* 0x00000000170772ca */ /* 0x000fc800000e0000 */
[----:B------:R-:W1:Y:S01]  /*2630*/  LDC.64 R18, c[0x0][0x3a0] ;  /* 0x0000e800ff127b82 */ /* 0x000e620000000a00 */
[----:B----4-:R-:W-:Y:S01]  /*2640*/  IMAD R3, R24, UR4, RZ ;  /* 0x0000000418037c24 */ /* 0x010fe2000f8e02ff */
[----:B------:R-:W4:Y:S03]  /*2650*/  LDCU UR4, c[0x0][0x3c8] ;  /* 0x00007900ff0477ac */ /* 0x000f260008000800 */
[----:B--2---:R-:W-:-:S05]  /*2660*/  IMAD.WIDE R16, R3, 0x4, R16 ;  /* 0x0000000403107825 */ /* 0x004fca00078e0210 */
[----:B------:R-:W2:Y:S01]  /*2670*/  LDG.E R0, desc[UR6][R16.64] ;  /* 0x0000000610007981 */ /* 0x000ea2000c1e1900 */
[----:B------:R-:W-:Y:S01]  /*2680*/  MOV R2, 0x10 ;  /* 0x0000001000027802 */ /* 0x000fe20000000f00 */
[----:B---3--:R-:W-:Y:S02]  /*2690*/  IMAD.MOV.U32 R6, RZ, RZ, R27 ;  /* 0x000000ffff067224 */ /* 0x008fe400078e001b */
[----:B------:R-:W-:Y:S01]  /*26a0*/  IMAD.MOV.U32 R7, RZ, RZ, R26 ;  /* 0x000000ffff077224 */ /* 0x000fe200078e001a */
[----:B------:R3:W0:Y:S01]  /*26b0*/  LDC.64 R8, c[0x4][R2] ;  /* 0x0100000002087b82 */ /* 0x0006220000000a00 */
[----:B----4-:R-:W-:Y:S01]  /*26c0*/  IMAD R3, R29, UR4, R24 ;  /* 0x000000041d037c24 */ /* 0x010fe2000f8e0218 */
[----:B------:R-:W4:Y:S01]  /*26d0*/  LDCU.64 UR4, c[0x4][0x8] ;  /* 0x01000100ff0477ac */ /* 0x000f220008000a00 */
[----:B------:R-:W-:Y:S02]  /*26e0*/  IADD3 R24, PT, PT, R24, 0x8, RZ ;  /* 0x0000000818187810 */ /* 0x000fe40007ffe0ff */
[----:B-1----:R-:W-:-:S02]  /*26f0*/  IMAD.WIDE R18, R3, 0x4, R18 ;  /* 0x0000000403127825 */ /* 0x002fc400078e0212 */
[----:B------:R-:W-:-:S04]  /*2700*/  ISETP.NE.AND P0, PT, R24, R28, PT ;  /* 0x0000001c1800720c */ /* 0x000fc80003f05270 */
[----:B------:R-:W-:Y:S01]  /*2710*/  P2R R31, PR, RZ, 0x1 ;  /* 0x00000001ff1f7803 */ /* 0x000fe20000000000 */
[----:B----4-:R-:W-:Y:S02]  /*2720*/  IMAD.U32 R4, RZ, RZ, UR4 ;  /* 0x00000004ff047e24 */ /* 0x010fe4000f8e00ff */
[----:B------:R-:W-:Y:S02]  /*2730*/  IMAD.U32 R5, RZ, RZ, UR5 ;  /* 0x00000005ff057e24 */ /* 0x000fe4000f8e00ff */
[----:B--2---:R-:W-:-:S04]  /*2740*/  FADD R0, RZ, R0 ;  /* 0x00000000ff007221 */ /* 0x004fc80000000000 */
[----:B------:R-:W1:Y:S01]  /*2750*/  F2F.F64.F32 R10, R0 ;  /* 0x00000000000a7310 */ /* 0x000e620000201800 */
[----:B------:R3:W-:Y:S04]  /*2760*/  STS [R25], R0 ;  /* 0x0000000019007388 */ /* 0x0007e80000000800 */
[----:B------:R3:W-:Y:S04]  /*2770*/  STG.E desc[UR6][R18.64], R0 ;  /* 0x0000000012007986 */ /* 0x0007e8000c101906 */
[----:B01----:R3:W-:Y:S02]  /*2780*/  STL.64 [R1], R10 ;  /* 0x0000000a01007387 */ /* 0x0037e40000100a00 */
[----:B------:R-:W-:-:S07]  /*2790*/  LEPC R20, `(.L_x_31) ;  /* 0x000000001014794e */ /* 0x000fce0000000000 */
[----:B---3--:R-:W-:Y:S05]  /*27a0*/  CALL.ABS.NOINC R8 ;  /* 0x0000000008007343 */ /* 0x008fea0003c00000 */
.L_x_31:
[----:B------:R-:W0:Y:S01]  /*27b0*/  LDC R3, c[0x0][0x3c4] ;  /* 0x0000f100ff037b82 */ /* 0x000e220000000800 */
[----:B------:R-:W-:Y:S02]  /*27c0*/  R2UR UR4, R22 ;  /* 0x00000000160472ca */ /* 0x000fe400000e0000 */
[----:B------:R-:W-:Y:S01]  /*27d0*/  R2UR UR5, R23 ;  /* 0x00000000170572ca */ /* 0x000fe200000e0000 */
[----:B0-----:R-:W-:-:S12]  /*27e0*/  IMAD.WIDE R16, R3, 0x4, R16 ;  /* 0x0000000403107825 */ /* 0x001fd800078e0210 */
[----:B------:R-:W2:Y:S01]  /*27f0*/  LDG.E R0, desc[UR4][R16.64] ;  /* 0x0000000410007981 */ /* 0x000ea2000c1e1900 */
[----:B------:R-:W-:Y:S01]  /*2800*/  R2UR UR6, R22 ;  /* 0x00000000160672ca */ /* 0x000fe200000e0000 */
[----:B------:R0:W1:Y:S01]  /*2810*/  LDC.64 R8, c[0x4][R2] ;  /* 0x0100000002087b82 */ /* 0x0000620000000a00 */
[----:B------:R-:W-:Y:S01]  /*2820*/  R2UR UR7, R23 ;  /* 0x00000000170772ca */ /* 0x000fe200000e0000 */
[----:B------:R-:W3:Y:S01]  /*2830*/  LDCU.64 UR4, c[0x4][0x8] ;  /* 0x01000100ff0477ac */ /* 0x000ee20008000a00 */
[----:B------:R-:W-:Y:S01]  /*2840*/  MOV R6, R27 ;  /* 0x0000001b00067202 */ /* 0x000fe20000000f00 */
[----:B------:R-:W-:Y:S02]  /*2850*/  IMAD.MOV.U32 R7, RZ, RZ, R26 ;  /* 0x000000ffff077224 */ /* 0x000fe400078e001a */
[----:B---3--:R-:W-:Y:S02]  /*2860*/  IMAD.U32 R4, RZ, RZ, UR4 ;  /* 0x00000004ff047e24 */ /* 0x008fe4000f8e00ff */
[----:B------:R-:W-:-:S02]  /*2870*/  IMAD.U32 R5, RZ, RZ, UR5 ;  /* 0x00000005ff057e24 */ /* 0x000fc4000f8e00ff */
[----:B--2---:R-:W-:-:S04]  /*2880*/  FADD R0, RZ, R0 ;  /* 0x00000000ff007221 */ /* 0x004fc80000000000 */
[----:B------:R-:W2:Y:S01]  /*2890*/  F2F.F64.F32 R10, R0 ;  /* 0x00000000000a7310 */ /* 0x000ea20000201800 */
[----:B------:R0:W-:Y:S04]  /*28a0*/  STS [R25], R0 ;  /* 0x0000000019007388 */ /* 0x0001e80000000800 */
[----:B------:R0:W-:Y:S04]  /*28b0*/  STG.E desc[UR6][R18.64+0x4], R0 ;  /* 0x0000040012007986 */ /* 0x0001e8000c101906 */
[----:B-12---:R0:W-:Y:S02]  /*28c0*/  STL.64 [R1], R10 ;  /* 0x0000000a01007387 */ /* 0x0061e40000100a00 */
[----:B------:R-:W-:-:S07]  /*28d0*/  LEPC R20, `(.L_x_32) ;  /* 0x000000001014794e */ /* 0x000fce0000000000 */
[----:B0-----:R-:W-:Y:S05]  /*28e0*/  CALL.ABS.NOINC R8 ;  /* 0x0000000008007343 */ /* 0x001fea0003c00000 */
.L_x_32:
        /* <DEDUP_REMOVED lines=9> */
[----:B------:R-:W-:Y:S02]  /*2980*/  IMAD.MOV.U32 R6, RZ, RZ, R27 ;  /* 0x000000ffff067224 */ /* 0x000fe400078e001b */
        /* <DEDUP_REMOVED lines=10> */
.L_x_33:
        /* <DEDUP_REMOVED lines=11> */
[----:B---3--:R-:W-:Y:S01]  /*2ae0*/  IMAD.U32 R4, RZ, RZ, UR4 ;  /* 0x00000004ff047e24 */ /* 0x008fe2000f8e00ff */
[----:B------:R-:W-:Y:S01]  /*2af0*/  MOV R5, UR5 ;  /* 0x0000000500057c02 */ /* 0x000fe20008000f00 */
[----:B--2---:R-:W-:-:S04]  /*2b00*/  FADD R0, RZ, R0 ;  /* 0x00000000ff007221 */ /* 0x004fc80000000000 */
[----:B------:R-:W2:Y:S01]  /*2b10*/  F2F.F64.F32 R10, R0 ;  /* 0x00000000000a7310 */ /* 0x000ea20000201800 */
[----:B------:R0:W-:Y:S04]  /*2b20*/  STS [R25], R0 ;  /* 0x0000000019007388 */ /* 0x0001e80000000800 */
[----:B------:R0:W-:Y:S04]  /*2b30*/  STG.E desc[UR6][R18.64+0xc], R0 ;  /* 0x00000c0012007986 */ /* 0x0001e8000c101906 */
[----:B-12---:R0:W-:Y:S02]  /*2b40*/  STL.64 [R1], R10 ;  /* 0x0000000a01007387 */ /* 0x0061e40000100a00 */
[----:B------:R-:W-:-:S07]  /*2b50*/  LEPC R20, `(.L_x_34) ;  /* 0x000000001014794e */ /* 0x000fce0000000000 */
[----:B0-----:R-:W-:Y:S05]  /*2b60*/  CALL.ABS.NOINC R8 ;  /* 0x0000000008007343 */ /* 0x001fea0003c00000 */
.L_x_34:
        /* <DEDUP_REMOVED lines=20> */
.L_x_35:
        /* <DEDUP_REMOVED lines=10> */
[----:B------:R-:W-:Y:S01]  /*2d50*/  IMAD.MOV.U32 R7, RZ, RZ, R26 ;  /* 0x000000ffff077224 */ /* 0x000fe200078e001a */
[----:B---3--:R-:W-:Y:S01]  /*2d60*/  MOV R4, UR4 ;  /* 0x0000000400047c02 */ /* 0x008fe20008000f00 */
[----:B------:R-:W-:Y:S02]  /*2d70*/  IMAD.U32 R5, RZ, RZ, UR5 ;  /* 0x00000005ff057e24 */ /* 0x000fe4000f8e00ff */
[----:B--2---:R-:W-:-:S04]  /*2d80*/  FADD R0, RZ, R0 ;  /* 0x00000000ff007221 */ /* 0x004fc80000000000 */
[----:B------:R-:W2:Y:S01]  /*2d90*/  F2F.F64.F32 R10, R0 ;  /* 0x00000000000a7310 */ /* 0x000ea20000201800 */
[----:B------:R0:W-:Y:S04]  /*2da0*/  STS [R25], R0 ;  /* 0x0000000019007388 */ /* 0x0001e80000000800 */
[----:B------:R0:W-:Y:S04]  /*2db0*/  STG.E desc[UR6][R18.64+0x14], R0 ;  /* 0x0000140012007986 */ /* 0x0001e8000c101906 */
[----:B-12---:R0:W-:Y:S02]  /*2dc0*/  STL.64 [R1], R10 ;  /* 0x0000000a01007387 */ /* 0x0061e40000100a00 */
[----:B------:R-:W-:-:S07]  /*2dd0*/  LEPC R20, `(.L_x_36) ;  /* 0x000000001014794e */ /* 0x000fce0000000000 */
[----:B0-----:R-:W-:Y:S05]  /*2de0*/  CALL.ABS.NOINC R8 ;  /* 0x0000000008007343 */ /* 0x001fea0003c00000 */
.L_x_36:
        /* <DEDUP_REMOVED lines=9> */
[----:B------:R-:W-:Y:S01]  /*2e80*/  IMAD.MOV.U32 R6, RZ, RZ, R27 ;  /* 0x000000ffff067224 */ /* 0x000fe200078e001b */
[----:B------:R-:W-:Y:S01]  /*2e90*/  MOV R7, R26 ;  /* 0x0000001a00077202 */ /* 0x000fe20000000f00 */
[----:B---3--:R-:W-:Y:S02]  /*2ea0*/  IMAD.U32 R4, RZ, RZ, UR4 ;  /* 0x00000004ff047e24 */ /* 0x008fe4000f8e00ff */
        /* <DEDUP_REMOVED lines=8> */
.L_x_37:
[----:B------:R-:W0:Y:S01]  /*2f30*/  LDC R3, c[0x0][0x3c4] ;  /* 0x0000f100ff037b82 */ /* 0x000e220000000800 */
[----:B------:R-:W-:Y:S02]  /*2f40*/  R2UR UR4, R22 ;  /* 0x00000000160472ca */ /* 0x000fe400000e0000 */
[----:B------:R-:W-:Y:S01]  /*2f50*/  R2UR UR5, R23 ;  /* 0x00000000170572ca */ /* 0x000fe200000e0000 */
[----:B0-----:R-:W-:-:S12]  /*2f60*/  IMAD.WIDE R16, R3, 0x4, R16 ;  /* 0x0000000403107825 */ /* 0x001fd800078e0210 */
[----:B------:R-:W2:Y:S01]  /*2f70*/  LDG.E R0, desc[UR4][R16.64] ;  /* 0x0000000410007981 */ /* 0x000ea2000c1e1900 */
[----:B------:R-:W-:Y:S01]  /*2f80*/  R2UR UR6, R22 ;  /* 0x00000000160672ca */ /* 0x000fe200000e0000 */
[----:B------:R-:W0:Y:S01]  /*2f90*/  LDC.64 R2, c[0x4][R2] ;  /* 0x0100000002027b82 */ /* 0x000e220000000a00 */
[----:B------:R-:W-:Y:S01]  /*2fa0*/  R2UR UR7, R23 ;  /* 0x00000000170772ca */ /* 0x000fe200000e0000 */
[----:B------:R-:W1:Y:S01]  /*2fb0*/  LDCU.64 UR4, c[0x4][0x8] ;  /* 0x01000100ff0477ac */ /* 0x000e620008000a00 */
[----:B------:R-:W-:Y:S02]  /*2fc0*/  IMAD.MOV.U32 R6, RZ, RZ, R27 ;  /* 0x000000ffff067224 */ /* 0x000fe400078e001b */
[----:B------:R-:W-:Y:S02]  /*2fd0*/  IMAD.MOV.U32 R7, RZ, RZ, R26 ;  /* 0x000000ffff077224 */ /* 0x000fe400078e001a */
[----:B-1----:R-:W-:Y:S02]  /*2fe0*/  IMAD.U32 R4, RZ, RZ, UR4 ;  /* 0x00000004ff047e24 */ /* 0x002fe4000f8e00ff */
[----:B------:R-:W-:-:S02]  /*2ff0*/  IMAD.U32 R5, RZ, RZ, UR5 ;  /* 0x00000005ff057e24 */ /* 0x000fc4000f8e00ff */
[----:B--2---:R-:W-:-:S04]  /*3000*/  FADD R0, RZ, R0 ;  /* 0x00000000ff007221 */ /* 0x004fc80000000000 */
[----:B------:R-:W1:Y:S01]  /*3010*/  F2F.F64.F32 R8, R0 ;  /* 0x0000000000087310 */ /* 0x000e620000201800 */
[----:B------:R2:W-:Y:S04]  /*3020*/  STG.E desc[UR6][R18.64+0x1c], R0 ;  /* 0x00001c0012007986 */ /* 0x0005e8000c101906 */
[----:B------:R2:W-:Y:S04]  /*3030*/  STS [R25], R0 ;  /* 0x0000000019007388 */ /* 0x0005e80000000800 */
[----:B01----:R2:W-:Y:S02]  /*3040*/  STL.64 [R1], R8 ;  /* 0x0000000801007387 */ /* 0x0035e40000100a00 */
[----:B------:R-:W-:-:S07]  /*3050*/  LEPC R20, `(.L_x_38) ;  /* 0x000000001014794e */ /* 0x000fce0000000000 */
[----:B--2---:R-:W-:Y:S05]  /*3060*/  CALL.ABS.NOINC R2 ;  /* 0x0000000002007343 */ /* 0x004fea0003c00000 */
.L_x_38:
[----:B------:R4:W-:Y:S01]  /*3070*/  STS [R25], RZ ;  /* 0x000000ff19007388 */ /* 0x0009e20000000800 */
[----:B------:R-:W-:-:S13]  /*3080*/  ISETP.NE.AND P6, PT, R31, RZ, PT ;  /* 0x000000ff1f00720c */ /* 0x000fda0003fc5270 */
[----:B----4-:R-:W-:Y:S05]  /*3090*/  @P6 BRA `(.L_x_39) ;  /* 0xfffffff400546947 */ /* 0x010fea000383ffff */
[----:B------:R-:W-:Y:S05]  /*30a0*/  BSYNC.RECONVERGENT B6 ;  /* 0x0000000000067941 */ /* 0x000fea0003800200 */
.L_x_30:
[----:B------:R-:W-:-:S13]  /*30b0*/  ISETP.NE.AND P0, PT, R30, RZ, PT ;  /* 0x000000ff1e00720c */ /* 0x000fda0003f05270 */
[----:B------:R-:W-:Y:S05]  /*30c0*/  @!P0 EXIT ;  /* 0x000000000000894d */ /* 0x000fea0003800000 */
[----:B------:R-:W4:Y:S01]  /*30d0*/  LDC R2, c[0x0][0x3c8] ;  /* 0x0000f200ff027b82 */ /* 0x000f220000000800 */
[----:B------:R-:W-:Y:S02]  /*30e0*/  ISETP.GE.U32.AND P0, PT, R30, 0x4, PT ;  /* 0x000000041e00780c */ /* 0x000fe40003f06070 */
[----:B----4-:R-:W-:-:S11]  /*30f0*/  LOP3.LUT R24, R2, 0x3, RZ, 0xc0, !PT ;  /* 0x0000000302187812 */ /* 0x010fd600078ec0ff */
[----:B------:R-:W-:Y:S05]  /*3100*/  @!P0 BRA `(.L_x_40) ;  /* 0x0000000400588947 */ /* 0x000fea0003800000 */
[----:B--2---:R-:W2:Y:S01]  /*3110*/  LDC.64 R16, c[0x0][0x3a8] ;  /* 0x0000ea00ff107b82 */ /* 0x004ea20000000a00 */
[----:B------:R-:W4:Y:S01]  /*3120*/  LDCU UR4, c[0x0][0x3c4] ;  /* 0x00007880ff0477ac */ /* 0x000f220008000800 */
[----:B-1----:R-:W-:Y:S02]  /*3130*/  R2UR UR6, R22 ;  /* 0x00000000160672ca */ /* 0x002fe400000e0000 */
[----:B------:R-:W-:-:S04]  /*3140*/  R2UR UR7, R23 ;  /* 0x00000000170772ca */ /* 0x000fc800000e0000 */
[----:B------:R-:W1:Y:S01]  /*3150*/  LDC.64 R18, c[0x0][0x3a0] ;  /* 0x0000e800ff127b82 */ /* 0x000e620000000a00 */
[----:B----4-:R-:W-:Y:S01]  /*3160*/  IMAD R3, R28, UR4, RZ ;  /* 0x000000041c037c24 */ /* 0x010fe2000f8e02ff */
[----:B------:R-:W4:Y:S03]  /*3170*/  LDCU.64 UR4, c[0x4][0x8] ;  /* 0x01000100ff0477ac */ /* 0x000f260008000a00 */
[----:B--2---:R-:W-:-:S05]  /*3180*/  IMAD.WIDE R16, R3, 0x4, R16 ;  /* 0x0000000403107825 */ /* 0x004fca00078e0210 */
[----:B------:R-:W2:Y:S01]  /*3190*/  LDG.E R0, desc[UR6][R16.64] ;  /* 0x0000000610007981 */ /* 0x000ea2000c1e1900 */
[----:B------:R-:W-:Y:S01]  /*31a0*/  IMAD R3, R29, R2, R28 ;  /* 0x000000021d037224 */ /* 0x000fe200078e021c */
[----:B------:R-:W-:Y:S01]  /*31b0*/  MOV R2, 0x10 ;  /* 0x0000001000027802 */ /* 0x000fe20000000f00 */
[----:B---3--:R-:W-:Y:S02]  /*31c0*/  IMAD.MOV.U32 R6, RZ, RZ, R27 ;  /* 0x000000ffff067224 */ /* 0x008fe400078e001b */
[----:B-1----:R-:W-:Y:S01]  /*31d0*/  IMAD.WIDE R18, R3, 0x4, R18 ;  /* 0x0000000403127825 */ /* 0x002fe200078e0212 */
[----:B------:R1:W3:Y:S03]  /*31e0*/  LDC.64 R10, c[0x4][R2] ;  /* 0x01000000020a7b82 */ /* 0x0002e60000000a00 */
[----:B----4-:R-:W-:Y:S01]  /*31f0*/  IMAD.U32 R4, RZ, RZ, UR4 ;  /* 0x00000004ff047e24 */ /* 0x010fe2000f8e00ff */
[----:B------:R-:W-:Y:S01]  /*3200*/  MOV R5, UR5 ;  /* 0x0000000500057c02 */ /* 0x000fe20008000f00 */
[----:B------:R-:W-:-:S02]  /*3210*/  IMAD.MOV.U32 R7, RZ, RZ, R26 ;  /* 0x000000ffff077224 */ /* 0x000fc400078e001a */
[----:B--2---:R-:W-:-:S04]  /*3220*/  FADD R0, RZ, R0 ;  /* 0x00000000ff007221 */ /* 0x004fc80000000000 */
[----:B------:R-:W2:Y:S01]  /*3230*/  F2F.F64.F32 R8, R0 ;  /* 0x0000000000087310 */ /* 0x000ea20000201800 */
[----:B------:R1:W-:Y:S04]  /*3240*/  STS [R25], R0 ;  /* 0x0000000019007388 */ /* 0x0003e80000000800 */
[----:B------:R1:W-:Y:S04]  /*3250*/  STG.E desc[UR6][R18.64], R0 ;  /* 0x0000000012007986 */ /* 0x0003e8000c101906 */
[----:B--23--:R1:W-:Y:S02]  /*3260*/  STL.64 [R1], R8 ;  /* 0x0000000801007387 */ /* 0x00c3e40000100a00 */
[----:B------:R-:W-:-:S07]  /*3270*/  LEPC R20, `(.L_x_41) ;  /* 0x000000001014794e */ /* 0x000fce0000000000 */
[----:B01----:R-:W-:Y:S05]  /*3280*/  CALL.ABS.NOINC R10 ;  /* 0x000000000a007343 */ /* 0x003fea0003c00000 */
.L_x_41:
        /* <DEDUP_REMOVED lines=20> */
.L_x_42:
        /* <DEDUP_REMOVED lines=20> */
.L_x_43:
        /* <DEDUP_REMOVED lines=11> */
[----:B-1----:R-:W-:Y:S01]  /*35c0*/  IMAD.U32 R4, RZ, RZ, UR4 ;  /* 0x00000004ff047e24 */ /* 0x002fe2000f8e00ff */
[----:B------:R-:W-:Y:S01]  /*35d0*/  MOV R5, UR5 ;  /* 0x0000000500057c02 */ /* 0x000fe20008000f00 */
[----:B--2---:R-:W-:-:S04]  /*35e0*/  FADD R0, RZ, R0 ;  /* 0x00000000ff007221 */ /* 0x004fc80000000000 */
[----:B------:R-:W1:Y:S01]  /*35f0*/  F2F.F64.F32 R8, R0 ;  /* 0x0000000000087310 */ /* 0x000e620000201800 */
[----:B------:R2:W-:Y:S04]  /*3600*/  STG.E desc[UR6][R18.64+0xc], R0 ;  /* 0x00000c0012007986 */ /* 0x0005e8000c101906 */
[----:B------:R2:W-:Y:S04]  /*3610*/  STS [R25], R0 ;  /* 0x0000000019007388 */ /* 0x0005e80000000800 */
[----:B01----:R2:W-:Y:S02]  /*3620*/  STL.64 [R1], R8 ;  /* 0x0000000801007387 */ /* 0x0035e40000100a00 */
[----:B------:R-:W-:-:S07]  /*3630*/  LEPC R20, `(.L_x_44) ;  /* 0x000000001014794e */ /* 0x000fce0000000000 */
[----:B--2---:R-:W-:Y:S05]  /*3640*/  CALL.ABS.NOINC R2 ;  /* 0x0000000002007343 */ /* 0x004fea0003c00000 */
.L_x_44:
[----:B------:R4:W-:Y:S01]  /*3650*/  STS [R25], RZ ;  /* 0x000000ff19007388 */ /* 0x0009e20000000800 */
[----:B------:R-:W-:-:S07]  /*3660*/  VIADD R28, R28, 0x4 ;  /* 0x000000041c1c7836 */ /* 0x000fce0000000000 */
.L_x_40:
[----:B------:R-:W-:-:S13]  /*3670*/  ISETP.NE.AND P0, PT, R24, RZ, PT ;  /* 0x000000ff1800720c */ /* 0x000fda0003f05270 */
[----:B------:R-:W-:Y:S05]  /*3680*/  @!P0 EXIT ;  /* 0x000000000000894d */ /* 0x000fea0003800000 */
[----:B------:R-:W-:-:S13]  /*3690*/  ISETP.NE.AND P0, PT, R24, 0x1, PT ;  /* 0x000000011800780c */ /* 0x000fda0003f05270 */
[----:B------:R-:W-:Y:S05]  /*36a0*/  @!P0 BRA `(.L_x_45) ;  /* 0x0000000000bc8947 */ /* 0x000fea0003800000 */
[----:B------:R-:W5:Y:S01]  /*36b0*/  LDC.64 R18, c[0x0][0x3a8] ;  /* 0x0000ea00ff127b82 */ /* 0x000f620000000a00 */
[----:B------:R-:W0:Y:S01]  /*36c0*/  LDCU UR4, c[0x0][0x3c4] ;  /* 0x00007880ff0477ac */ /* 0x000e220008000800 */
[----:B-1----:R-:W-:Y:S02]  /*36d0*/  R2UR UR6, R22 ;  /* 0x00000000160672ca */ /* 0x002fe400000e0000 */
[----:B------:R-:W-:-:S04]  /*36e0*/  R2UR UR7, R23 ;  /* 0x00000000170772ca */ /* 0x000fc800000e0000 */
[----:B--2---:R-:W1:Y:S01]  /*36f0*/  LDC.64 R16, c[0x0][0x3a0] ;  /* 0x0000e800ff107b82 */ /* 0x004e620000000a00 */
[----:B0-----:R-:W-:Y:S01]  /*3700*/  IMAD R3, R28, UR4, RZ ;  /* 0x000000041c037c24 */ /* 0x001fe2000f8e02ff */
[----:B------:R-:W0:Y:S03]  /*3710*/  LDCU UR4, c[0x0][0x3c8] ;  /* 0x00007900ff0477ac */ /* 0x000e260008000800 */
[----:B-----5:R-:W-:-:S05]  /*3720*/  IMAD.WIDE R18, R3, 0x4, R18 ;  /* 0x0000000403127825 */ /* 0x020fca00078e0212 */
[----:B------:R-:W2:Y:S01]  /*3730*/  LDG.E R0, desc[UR6][R18.64] ;  /* 0x0000000612007981 */ /* 0x000ea2000c1e1900 */
[----:B------:R-:W-:Y:S01]  /*3740*/  MOV R2, 0x10 ;  /* 0x0000001000027802 */ /* 0x000fe20000000f00 */
[----:B---3--:R-:W-:Y:S01]  /*3750*/  IMAD.MOV.U32 R7, RZ, RZ, R26 ;  /* 0x000000ffff077224 */ /* 0x008fe200078e001a */
[----:B------:R-:W-:Y:S02]  /*3760*/  MOV R6, R27 ;  /* 0x0000001b00067202 */ /* 0x000fe40000000f00 */
[----:B------:R3:W2:Y:S01]  /*3770*/  LDC.64 R10, c[0x4][R2] ;  /* 0x01000000020a7b82 */ /* 0x0006a20000000a00 */
[----:B0-----:R-:W-:Y:S01]  /*3780*/  IMAD R3, R29, UR4, R28 ;  /* 0x000000041d037c24 */ /* 0x001fe2000f8e021c */
[----:B------:R-:W0:Y:S03]  /*3790*/  LDCU.64 UR4, c[0x4][0x8] ;  /* 0x01000100ff0477ac */ /* 0x000e260008000a00 */
[----:B-1----:R-:W-:-:S04]  /*37a0*/  IMAD.WIDE R16, R3, 0x4, R16 ;  /* 0x0000000403107825 */ /* 0x002fc800078e0210 */
[----:B0-----:R-:W-:Y:S02]  /*37b0*/  IMAD.U32 R4, RZ, RZ, UR4 ;  /* 0x00000004ff047e24 */ /* 0x001fe4000f8e00ff */
[----:B------:R-:W-:Y:S02]  /*37c0*/  IMAD.U32 R5, RZ, RZ, UR5 ;  /* 0x00000005ff057e24 */ /* 0x000fe4000f8e00ff */
[----:B--2---:R-:W-:-:S04]  /*37d0*/  FADD R0, RZ, R0 ;  /* 0x00000000ff007221 */ /* 0x004fc80000000000 */
[----:B------:R-:W0:Y:S01]  /*37e0*/  F2F.F64.F32 R8, R0 ;  /* 0x0000000000087310 */ /* 0x000e220000201800 */
[----:B------:R3:W-:Y:S04]  /*37f0*/  STS [R25], R0 ;  /* 0x0000000019007388 */ /* 0x0007e80000000800 */
[----:B------:R3:W-:Y:S04]  /*3800*/  STG.E desc[UR6][R16.64], R0 ;  /* 0x0000000010007986 */ /* 0x0007e8000c101906 */
[----:B0-----:R3:W-:Y:S02]  /*3810*/  STL.64 [R1], R8 ;  /* 0x0000000801007387 */ /* 0x0017e40000100a00 */
[----:B------:R-:W-:-:S07]  /*3820*/  LEPC R20, `(.L_x_46) ;  /* 0x000000001014794e */ /* 0x000fce0000000000 */
[----:B---34-:R-:W-:Y:S05]  /*3830*/  CALL.ABS.NOINC R10 ;  /* 0x000000000a007343 */ /* 0x018fea0003c00000 */
.L_x_46:
        /* <DEDUP_REMOVED lines=20> */
.L_x_47:
[----:B------:R0:W-:Y:S01]  /*3980*/  STS [R25], RZ ;  /* 0x000000ff19007388 */ /* 0x0001e20000000800 */
[----:B------:R-:W-:-:S07]  /*3990*/  IADD3 R28, PT, PT, R28, 0x2, RZ ;  /* 0x000000021c1c7810 */ /* 0x000fce0007ffe0ff */
.L_x_45:
[----:B---3--:R-:W3:Y:S02]  /*39a0*/  LDC R6, c[0x0][0x3c8] ;  /* 0x0000f200ff067b82 */ /* 0x008ee40000000800 */
[----:B---3--:R-:W-:-:S04]  /*39b0*/  LOP3.LUT R0, R6, 0x1, RZ, 0xc0, !PT ;  /* 0x0000000106007812 */ /* 0x008fc800078ec0ff */
[----:B------:R-:W-:-:S13]  /*39c0*/  ISETP.NE.U32.AND P0, PT, R0, 0x1, PT ;  /* 0x000000010000780c */ /* 0x000fda0003f05070 */
[----:B------:R-:W-:Y:S05]  /*39d0*/  @P0 EXIT ;  /* 0x000000000000094d */ /* 0x000fea0003800000 */
[----:B--2---:R-:W2:Y:S01]  /*39e0*/  LDC.64 R4, c[0x0][0x3a8] ;  /* 0x0000ea00ff047b82 */ /* 0x004ea20000000a00 */
[----:B------:R-:W3:Y:S01]  /*39f0*/  LDCU UR4, c[0x0][0x3c4] ;  /* 0x00007880ff0477ac */ /* 0x000ee20008000800 */
[----:B-1----:R-:W-:Y:S02]  /*3a00*/  R2UR UR6, R22 ;  /* 0x00000000160672ca */ /* 0x002fe400000e0000 */
[----:B------:R-:W-:Y:S01]  /*3a10*/  R2UR UR7, R23 ;  /* 0x00000000170772ca */ /* 0x000fe200000e0000 */
[----:B---3--:R-:W-:Y:S02]  /*3a20*/  IMAD R3, R28, UR4, RZ ;  /* 0x000000041c037c24 */ /* 0x008fe4000f8e02ff */
[----:B------:R-:W-:Y:S01]  /*3a30*/  IMAD R29, R29, R6, R28 ;  /* 0x000000061d1d7224 */ /* 0x000fe200078e021c */
[----:B------:R-:W-:Y:S01]  /*3a40*/  MOV R10, 0x10 ;  /* 0x00000010000a7802 */ /* 0x000fe20000000f00 */
[----:B------:R-:W1:Y:S01]  /*3a50*/  LDCU.64 UR4, c[0x4][0x8] ;  /* 0x01000100ff0477ac */ /* 0x000e620008000a00 */
[----:B--2---:R-:W-:-:S02]  /*3a60*/  IMAD.WIDE R4, R3, 0x4, R4 ;  /* 0x0000000403047825 */ /* 0x004fc400078e0204 */
[----:B------:R-:W2:Y:S05]  /*3a70*/  LDC.64 R2, c[0x0][0x3a0] ;  /* 0x0000e800ff027b82 */ /* 0x000eaa0000000a00 */
[----:B------:R1:W3:Y:S01]  /*3a80*/  LDG.E R0, desc[UR6][R4.64] ;  /* 0x0000000604007981 */ /* 0x0002e2000c1e1900 */
[----:B------:R-:W-:Y:S02]  /*3a90*/  IMAD.MOV.U32 R6, RZ, RZ, R27 ;  /* 0x000000ffff067224 */ /* 0x000fe400078e001b */
[----:B------:R-:W-:Y:S01]  /*3aa0*/  IMAD.MOV.U32 R7, RZ, RZ, R26 ;  /* 0x000000ffff077224 */ /* 0x000fe200078e001a */
[----:B------:R-:W0:Y:S01]  /*3ab0*/  LDC.64 R10, c[0x4][R10] ;  /* 0x010000000a0a7b82 */ /* 0x000e220000000a00 */
[----:B-1----:R-:W-:-:S02]  /*3ac0*/  IMAD.U32 R4, RZ, RZ, UR4 ;  /* 0x00000004ff047e24 */ /* 0x002fc4000f8e00ff */
[----:B------:R-:W-:Y:S02]  /*3ad0*/  IMAD.U32 R5, RZ, RZ, UR5 ;  /* 0x00000005ff057e24 */ /* 0x000fe4000f8e00ff */
[----:B--2---:R-:W-:-:S04]  /*3ae0*/  IMAD.WIDE R2, R29, 0x4, R2 ;  /* 0x000000041d027825 */ /* 0x004fc800078e0202 */
[----:B---3--:R-:W-:-:S04]  /*3af0*/  FADD R0, RZ, R0 ;  /* 0x00000000ff007221 */ /* 0x008fc80000000000 */
[----:B------:R-:W1:Y:S01]  /*3b00*/  F2F.F64.F32 R8, R0 ;  /* 0x0000000000087310 */ /* 0x000e620000201800 */
[----:B------:R2:W-:Y:S04]  /*3b10*/  STS [R25], R0 ;  /* 0x0000000019007388 */ /* 0x0005e80000000800 */
[----:B------:R2:W-:Y:S04]  /*3b20*/  STG.E desc[UR6][R2.64], R0 ;  /* 0x0000000002007986 */ /* 0x0005e8000c101906 */
[----:B01----:R2:W-:Y:S02]  /*3b30*/  STL.64 [R1], R8 ;  /* 0x0000000801007387 */ /* 0x0035e40000100a00 */
[----:B------:R-:W-:-:S07]  /*3b40*/  LEPC R20, `(.L_x_48) ;  /* 0x000000001014794e */ /* 0x000fce0000000000 */
[----:B--2-4-:R-:W-:Y:S05]  /*3b50*/  CALL.ABS.NOINC R10 ;  /* 0x000000000a007343 */ /* 0x014fea0003c00000 */
.L_x_48:
[----:B------:R-:W-:Y:S01]  /*3b60*/  STS [R25], RZ ;  /* 0x000000ff19007388 */ /* 0x000fe20000000800 */
[----:B------:R-:W-:Y:S05]  /*3b70*/  EXIT ;  /* 0x000000000000794d */ /* 0x000fea0003800000 */
.L_x_49:
        /* <DEDUP_REMOVED lines=16> */
.L_x_55:


//--------------------- .text._Z22matrix_multiply_simplePfS_S_iii --------------------------
	.section	.text._Z22matrix_multiply_simplePfS_S_iii,"ax",@progbits
	.align	128
        .global         _Z22matrix_multiply_simplePfS_S_iii
        .type           _Z22matrix_multiply_simplePfS_S_iii,@function
        .size           _Z22matrix_multiply_simplePfS_S_iii,(.L_x_56 - _Z22matrix_multiply_simplePfS_S_iii)
        .other          _Z22matrix_multiply_simplePfS_S_iii,@"STO_CUDA_ENTRY STV_DEFAULT"
_Z22matrix_multiply_simplePfS_S_iii:
.text._Z22matrix_multiply_simplePfS_S_iii:
[----:B------:R-:W-:Y:S01]  /*0000*/  LDC R1, c[0x0][0x37c] ;  /* 0x0000df00ff017b82 */ /* 0x000fe20000000800 */
[----:B------:R-:W0:Y:S07]  /*0010*/  S2R R6, SR_TID.X ;  /* 0x0000000000067919 */ /* 0x000e2e0000002100 */
[----:B------:R-:W1:Y:S01]  /*0020*/  S2UR UR4, SR_CTAID.X ;  /* 0x00000000000479c3 */ /* 0x000e620000002500 */
[----:B------:R-:W2:Y:S01]  /*0030*/  LDCU UR7, c[0x0][0x3a0] ;  /* 0x00007400ff0777ac */ /* 0x000ea20008000800 */
[----:B------:R-:W3:Y:S01]  /*0040*/  S2R R0, SR_TID.Y ;  /* 0x0000000000007919 */ /* 0x000ee20000002200 */
[----:B------:R-:W4:Y:S05]  /*0050*/  LDCU UR10, c[0x0][0x398] ;  /* 0x00007300ff0a77ac */ /* 0x000f2a0008000800 */
[----:B------:R-:W3:Y:S01]  /*0060*/  LDC R3, c[0x0][0x364] ;  /* 0x0000d900ff037b82 */ /* 0x000ee20000000800 */
[----:B------:R-:W1:Y:S07]  /*0070*/  LDCU UR5, c[0x0][0x360] ;  /* 0x00006c00ff0577ac */ /* 0x000e6e0008000800 */
[----:B------:R-:W3:Y:S01]  /*0080*/  S2UR UR6, SR_CTAID.Y ;  /* 0x00000000000679c3 */ /* 0x000ee20000002600 */
[----:B--2---:R-:W-:Y:S01]  /*0090*/  MOV R15, UR7 ;  /* 0x00000007000f7c02 */ /* 0x004fe20008000f00 */
[----:B-1----:R-:W-:-:S06]  /*00a0*/  UIMAD UR4, UR4, UR5, URZ ;  /* 0x00000005040472a4 */ /* 0x002fcc000f8e02ff */
[----:B0-----:R-:W-:-:S04]  /*00b0*/  IADD3 R2, PT, PT, R6, UR4, RZ ;  /* 0x0000000406027c10 */ /* 0x001fc8000fffe0ff */
[----:B------:R-:W-:Y:S01]  /*00c0*/  ISETP.GT.AND P0, PT, R2, R15, PT ;  /* 0x0000000f0200720c */ /* 0x000fe20003f04270 */
[----:B---3--:R-:W-:-:S05]  /*00d0*/  IMAD R3, R3, UR6, R0 ;  /* 0x0000000603037c24 */ /* 0x008fca000f8e0200 */
[----:B----4-:R-:W-:-:S13]  /*00e0*/  ISETP.GT.OR P0, PT, R3, UR10, P0 ;  /* 0x0000000a03007c0c */ /* 0x010fda0008704670 */
[----:B------:R-:W-:Y:S05]  /*00f0*/  @P0 EXIT ;  /* 0x000000000000094d */ /* 0x000fea0003800000 */
[----:B------:R-:W0:Y:S01]  /*0100*/  LDCU UR6, c[0x0][0x39c] ;  /* 0x00007380ff0677ac */ /* 0x000e220008000800 */
[----:B------:R-:W-:Y:S01]  /*0110*/  HFMA2 R0, -RZ, RZ, 0, 0 ;  /* 0x00000000ff007431 */ /* 0x000fe200000001ff */
[----:B------:R-:W1:Y:S01]  /*0120*/  LDCU.64 UR8, c[0x0][0x358] ;  /* 0x00006b00ff0877ac */ /* 0x000e620008000a00 */
[----:B0-----:R-:W-:-:S09]  /*0130*/  UISETP.GE.AND UP0, UPT, UR6, 0x1, UPT ;  /* 0x000000010600788c */ /* 0x001fd2000bf06270 */
[----:B-1----:R-:W-:Y:S05]  /*0140*/  BRA.U !UP0, `(.L_x_50) ;  /* 0x0000000908287547 */ /* 0x002fea000b800000 */
[----:B------:R-:W-:Y:S01]  /*0150*/  UISETP.GE.U32.AND UP0, UPT, UR6, 0x5, UPT ;  /* 0x000000050600788c */ /* 0x000fe2000bf06070 */
[----:B------:R-:W-:Y:S01]  /*0160*/  ISETP.GE.AND P0, PT, R2, R15, PT ;  /* 0x0000000f0200720c */ /* 0x000fe20003f06270 */
[C---:B------:R-:W-:Y:S01]  /*0170*/  IMAD R4, R3.reuse, UR6, RZ ;  /* 0x0000000603047c24 */ /* 0x040fe2000f8e02ff */
[----:B------:R-:W-:Y:S01]  /*0180*/  MOV R19, RZ ;  /* 0x000000ff00137202 */ /* 0x000fe20000000f00 */
[----:B------:R-:W-:Y:S01]  /*0190*/  IMAD.MOV.U32 R0, RZ, RZ, RZ ;  /* 0x000000ffff007224 */ /* 0x000fe200078e00ff */
[----:B------:R-:W-:Y:S01]  /*01a0*/  ISETP.LT.U32.AND P0, PT, R3, UR10, !P0 ;  /* 0x0000000a03007c0c */ /* 0x000fe2000c701070 */
[----:B------:R-:W-:-:S03]  /*01b0*/  UIADD3 UR7, UPT, UPT, UR6, 0x3, URZ ;  /* 0x0000000306077890 */ /* 0x000fc6000fffe0ff */
[----:B------:R-:W-:Y:S09]  /*01c0*/  BRA.U !UP0, `(.L_x_51) ;  /* 0x0000000508787547 */ /* 0x000ff2000b800000 */
[----:B------:R-:W0:Y:S01]  /*01d0*/  LDC R5, c[0x0][0x3a0] ;  /* 0x0000e800ff057b82 */ /* 0x000e220000000800 */
[----:B------:R-:W-:Y:S01]  /*01e0*/  USHF.R.U32.HI UR5, URZ, 0x2, UR7 ;  /* 0x00000002ff057899 */ /* 0x000fe20008011607 */
[C---:B------:R-:W-:Y:S01]  /*01f0*/  IADD3 R7, PT, PT, R15.reuse, UR4, R6 ;  /* 0x000000040f077c10 */ /* 0x040fe2000fffe006 */
[C-C-:B------:R-:W-:Y:S01]  /*0200*/  IMAD R8, R15.reuse, 0x7, R2.reuse ;  /* 0x000000070f087824 */ /* 0x140fe200078e0202 */
[CC--:B------:R-:W-:Y:S01]  /*0210*/  LEA R11, R15.reuse, R2.reuse, 0x2 ;  /* 0x000000020f0b7211 */ /* 0x0c0fe200078e10ff */
[----:B------:R-:W-:Y:S01]  /*0220*/  ULOP3.LUT UR5, UR5, 0x1ffffffe, URZ, 0xc0, !UPT ;  /* 0x1ffffffe05057892 */ /* 0x000fe2000f8ec0ff */
[C-C-:B------:R-:W-:Y:S01]  /*0230*/  IMAD R9, R15.reuse, 0x6, R2.reuse ;  /* 0x000000060f097824 */ /* 0x140fe200078e0202 */
[C---:B------:R-:W-:Y:S01]  /*0240*/  LEA R6, R15.reuse, R2, 0x1 ;  /* 0x000000020f067211 */ /* 0x040fe200078e08ff */
[----:B------:R-:W1:Y:S01]  /*0250*/  LDC.64 R12, c[0x0][0x380] ;  /* 0x0000e000ff0c7b82 */ /* 0x000e620000000a00 */
[C-C-:B------:R-:W-:Y:S01]  /*0260*/  IMAD R10, R15.reuse, 0x5, R2.reuse ;  /* 0x000000050f0a7824 */ /* 0x140fe200078e0202 */
[----:B------:R-:W-:Y:S01]  /*0270*/  MOV R20, 0x3 ;  /* 0x0000000300147802 */ /* 0x000fe20000000f00 */
[----:B------:R-:W-:Y:S01]  /*0280*/  IMAD R19, R15, 0x3, R2 ;  /* 0x000000030f137824 */ /* 0x000fe200078e0202 */
[----:B------:R-:W-:Y:S01]  /*0290*/  MOV R21, R4 ;  /* 0x0000000400157202 */ /* 0x000fe20000000f00 */
[----:B------:R-:W-:Y:S01]  /*02a0*/  IMAD.MOV.U32 R0, RZ, RZ, RZ ;  /* 0x000000ffff007224 */ /* 0x000fe200078e00ff */
[----:B------:R-:W-:Y:S01]  /*02b0*/  MOV R18, R2 ;  /* 0x0000000200127202 */ /* 0x000fe20000000f00 */
[----:B------:R-:W2:Y:S01]  /*02c0*/  LDCU UR6, c[0x0][0x39c] ;  /* 0x00007380ff0677ac */ /* 0x000ea20008000800 */
[----:B------:R-:W3:Y:S01]  /*02d0*/  LDCU.64 UR12, c[0x0][0x380] ;  /* 0x00007000ff0c77ac */ /* 0x000ee20008000a00 */
[----:B------:R-:W-:-:S12]  /*02e0*/  UIADD3 UR5, UPT, UPT, -UR5, URZ, URZ ;  /* 0x000000ff05057290 */ /* 0x000fd8000fffe1ff */
.L_x_52:
[----:B------:R-:W-:Y:S02]  /*02f0*/  VIADD R23, R20, 0xfffffffd ;  /* 0xfffffffd14177836 */ /* 0x000fe40000000000 */
[----:B-1----:R-:W-:-:S03]  /*0300*/  IMAD.WIDE.U32 R14, R21, 0x4, R12 ;  /* 0x00000004150e7825 */ /* 0x002fc600078e000c */
[----:B--2---:R-:W-:-:S13]  /*0310*/  ISETP.GE.OR P4, PT, R23, UR6, !P0 ;  /* 0x0000000617007c0c */ /* 0x004fda000c786670 */
[----:B------:R-:W1:Y:S02]  /*0320*/  @!P4 LDC.64 R16, c[0x0][0x388] ;  /* 0x0000e200ff10cb82 */ /* 0x000e640000000a00 */
[----:B-1----:R-:W-:Y:S02]  /*0330*/  @!P4 IMAD.WIDE R26, R18, 0x4, R16 ;  /* 0x00000004121ac825 */ /* 0x002fe400078e0210 */
[----:B------:R-:W2:Y:S04]  /*0340*/  @!P4 LDG.E R17, desc[UR8][R14.64] ;  /* 0x000000080e11c981 */ /* 0x000ea8000c1e1900 */
[----:B------:R-:W2:Y:S01]  /*0350*/  @!P4 LDG.E R26, desc[UR8][R26.64] ;  /* 0x000000081a1ac981 */ /* 0x000ea2000c1e1900 */
[C---:B------:R-:W-:Y:S02]  /*0360*/  IADD3 R16, PT, PT, R20.reuse, -0x2, RZ ;  /* 0xfffffffe14107810 */ /* 0x040fe40007ffe0ff */
[----:B------:R-:W-:-:S02]  /*0370*/  IADD3 R22, PT, PT, R20, -0x1, RZ ;  /* 0xffffffff14167810 */ /* 0x000fc40007ffe0ff */
[----:B------:R-:W-:Y:S02]  /*0380*/  ISETP.GE.OR P1, PT, R16, UR6, !P0 ;  /* 0x0000000610007c0c */ /* 0x000fe4000c726670 */
[----:B------:R-:W-:Y:S02]  /*0390*/  ISETP.GE.OR P2, PT, R22, UR6, !P0 ;  /* 0x0000000616007c0c */ /* 0x000fe4000c746670 */
[----:B------:R-:W-:-:S09]  /*03a0*/  ISETP.GE.OR P3, PT, R20, UR6, !P0 ;  /* 0x0000000614007c0c */ /* 0x000fd2000c766670 */
[----:B------:R-:W1:Y:S02]  /*03b0*/  @!P1 LDC.64 R24, c[0x0][0x388] ;  /* 0x0000e200ff189b82 */ /* 0x000e640000000a00 */
[----:B------:R-:W4:Y:S06]  /*03c0*/  @!P2 LDG.E R27, desc[UR8][R14.64+0x8] ;  /* 0x000008080e1ba981 */ /* 0x000f2c000c1e1900 */
[----:B------:R-:W5:Y:S01]  /*03d0*/  @!P2 LDC.64 R28, c[0x0][0x388] ;  /* 0x0000e200ff1cab82 */ /* 0x000f620000000a00 */
[----:B-1----:R-:W-:-:S06]  /*03e0*/  @!P1 IMAD.WIDE R24, R7, 0x4, R24 ;  /* 0x0000000407189825 */ /* 0x002fcc00078e0218 */
[----:B------:R-:W3:Y:S01]  /*03f0*/  @!P1 LDG.E R24, desc[UR8][R24.64] ;  /* 0x0000000818189981 */ /* 0x000ee2000c1e1900 */
[----:B-----5:R-:W-:-:S05]  /*0400*/  @!P2 IMAD.WIDE R28, R6, 0x4, R28 ;  /* 0x00000004061ca825 */ /* 0x020fca00078e021c */
[----:B------:R-:W4:Y:S04]  /*0410*/  @!P2 LDG.E R22, desc[UR8][R28.64] ;  /* 0x000000081c16a981 */ /* 0x000f28000c1e1900 */
[----:B------:R-:W5:Y:S04]  /*0420*/  @!P3 LDG.E R25, desc[UR8][R14.64+0xc] ;  /* 0x00000c080e19b981 */ /* 0x000f68000c1e1900 */
[----:B------:R-:W3:Y:S01]  /*0430*/  @!P1 LDG.E R29, desc[UR8][R14.64+0x4] ;  /* 0x000004080e1d9981 */ /* 0x000ee2000c1e1900 */
[----:B--2---:R-:W-:Y:S02]  /*0440*/  @!P4 FFMA R0, R17, R26, R0 ;  /* 0x0000001a1100c223 */ /* 0x004fe40000000000 */
[----:B------:R-:W1:Y:S02]  /*0450*/  @!P3 LDC.64 R16, c[0x0][0x388] ;  /* 0x0000e200ff10bb82 */ /* 0x000e640000000a00 */
[----:B-1----:R-:W-:-:S05]  /*0460*/  @!P3 IMAD.WIDE R16, R19, 0x4, R16 ;  /* 0x000000041310b825 */ /* 0x002fca00078e0210 */
[----:B------:R1:W5:Y:S02]  /*0470*/  @!P3 LDG.E R26, desc[UR8][R16.64] ;  /* 0x00000008101ab981 */ /* 0x000364000c1e1900 */
[C---:B-1----:R-:W-:Y:S02]  /*0480*/  IADD3 R16, PT, PT, R20.reuse, 0x1, RZ ;  /* 0x0000000114107810 */ /* 0x042fe40007ffe0ff */
[----:B------:R-:W-:Y:S02]  /*0490*/  IADD3 R17, PT, PT, R20, 0x3, RZ ;  /* 0x0000000314117810 */ /* 0x000fe40007ffe0ff */
[----:B------:R-:W-:Y:S01]  /*04a0*/  ISETP.GE.OR P6, PT, R16, UR6, !P0 ;  /* 0x0000000610007c0c */ /* 0x000fe2000c7c6670 */
[----:B------:R-:W-:Y:S01]  /*04b0*/  VIADD R16, R20, 0x2 ;  /* 0x0000000214107836 */ /* 0x000fe20000000000 */
[----:B------:R-:W-:-:S04]  /*04c0*/  ISETP.GE.OR P4, PT, R17, UR6, !P0 ;  /* 0x0000000611007c0c */ /* 0x000fc8000c786670 */
[----:B------:R-:W-:-:S09]  /*04d0*/  ISETP.GE.OR P5, PT, R16, UR6, !P0 ;  /* 0x0000000610007c0c */ /* 0x000fd2000c7a6670 */
[----:B------:R-:W1:Y:S01]  /*04e0*/  @!P4 LDC.64 R16, c[0x0][0x388] ;  /* 0x0000e200ff10cb82 */ /* 0x000e620000000a00 */
[----:B---3--:R-:W-:Y:S01]  /*04f0*/  @!P1 FFMA R0, R29, R24, R0 ;  /* 0x000000181d009223 */ /* 0x008fe20000000000 */
[----:B------:R-:W-:-:S06]  /*0500*/  IADD3 R23, P1, PT, R4, R23, RZ ;  /* 0x0000001704177210 */ /* 0x000fcc0007f3e0ff */
[----:B------:R-:W2:Y:S01]  /*0510*/  @!P6 LDC.64 R28, c[0x0][0x388] ;  /* 0x0000e200ff1ceb82 */ /* 0x000ea20000000a00 */
[----:B----4-:R-:W-:Y:S01]  /*0520*/  @!P2 FFMA R0, R27, R22, R0 ;  /* 0x000000161b00a223 */ /* 0x010fe20000000000 */
[----:B------:R-:W-:Y:S02]  /*0530*/  IADD3.X R24, PT, PT, RZ, RZ, RZ, P1, !PT ;  /* 0x000000ffff187210 */ /* 0x000fe40000ffe4ff */
[----:B------:R-:W-:-:S04]  /*0540*/  LEA R22, P1, R23, UR12, 0x2 ;  /* 0x0000000c17167c11 */ /* 0x000fc8000f8210ff */
[----:B------:R-:W-:Y:S01]  /*0550*/  LEA.HI.X R23, R23, UR13, R24, 0x2, P1 ;  /* 0x0000000d17177c11 */ /* 0x000fe200088f1418 */
[----:B------:R-:W3:Y:S01]  /*0560*/  @!P5 LDC.64 R14, c[0x0][0x388] ;  /* 0x0000e200ff0edb82 */ /* 0x000ee20000000a00 */
[----:B------:R-:W-:-:S03]  /*0570*/  IADD3 R24, PT, PT, R20, 0x4, RZ ;  /* 0x0000000414187810 */ /* 0x000fc60007ffe0ff */
[----:B------:R-:W4:Y:S01]  /*0580*/  @!P4 LDG.E R27, desc[UR8][R22.64+0x18] ;  /* 0x00001808161bc981 */ /* 0x000f22000c1e1900 */
[----:B------:R-:W-:Y:S01]  /*0590*/  ISETP.GE.OR P1, PT, R24, UR6, !P0 ;  /* 0x0000000618007c0c */ /* 0x000fe2000c726670 */
[----:B-1----:R-:W-:-:S06]  /*05a0*/  @!P4 IMAD.WIDE R16, R9, 0x4, R16 ;  /* 0x000000040910c825 */ /* 0x002fcc00078e0210 */
[----:B------:R-:W4:Y:S01]  /*05b0*/  @!P4 LDG.E R16, desc[UR8][R16.64] ;  /* 0x000000081010c981 */ /* 0x000f22000c1e1900 */
[----:B--2---:R-:W-:-:S06]  /*05c0*/  @!P6 IMAD.WIDE R28, R11, 0x4, R28 ;  /* 0x000000040b1ce825 */ /* 0x004fcc00078e021c */
[----:B------:R-:W2:Y:S01]  /*05d0*/  @!P6 LDG.E R29, desc[UR8][R28.64] ;  /* 0x000000081c1de981 */ /* 0x000ea2000c1e1900 */
[----:B---3--:R-:W-:-:S03]  /*05e0*/  @!P5 IMAD.WIDE R14, R10, 0x4, R14 ;  /* 0x000000040a0ed825 */ /* 0x008fc600078e020e */
[----:B------:R-:W2:Y:S04]  /*05f0*/  @!P6 LDG.E R17, desc[UR8][R22.64+0x10] ;  /* 0x000010081611e981 */ /* 0x000ea8000c1e1900 */
[----:B------:R-:W3:Y:S04]  /*0600*/  @!P5 LDG.E R15, desc[UR8][R14.64] ;  /* 0x000000080e0fd981 */ /* 0x000ee8000c1e1900 */
[----:B------:R-:W4:Y:S01]  /*0610*/  @!P1 LDG.E R14, desc[UR8][R22.64+0x1c] ;  /* 0x00001c08160e9981 */ /* 0x000f22000c1e1900 */
[----:B-----5:R-:W-:Y:S02]  /*0620*/  @!P3 FFMA R0, R25, R26, R0 ;  /* 0x0000001a1900b223 */ /* 0x020fe40000000000 */
[----:B------:R-:W1:Y:S01]  /*0630*/  @!P1 LDC.64 R24, c[0x0][0x388] ;  /* 0x0000e200ff189b82 */ /* 0x000e620000000a00 */
[----:B------:R-:W3:Y:S01]  /*0640*/  @!P5 LDG.E R26, desc[UR8][R22.64+0x14] ;  /* 0x00001408161ad981 */ /* 0x000ee2000c1e1900 */
[----:B-1----:R-:W-:-:S06]  /*0650*/  @!P1 IMAD.WIDE R24, R8, 0x4, R24 ;  /* 0x0000000408189825 */ /* 0x002fcc00078e0218 */
[----:B------:R-:W5:Y:S01]  /*0660*/  @!P1 LDG.E R25, desc[UR8][R24.64] ;  /* 0x0000000818199981 */ /* 0x000f62000c1e1900 */
[----:B------:R-:W-:-:S04]  /*0670*/  UIADD3 UR5, UPT, UPT, UR5, 0x2, URZ ;  /* 0x0000000205057890 */ /* 0x000fc8000fffe0ff */
[----:B------:R-:W-:Y:S01]  /*0680*/  UISETP.NE.AND UP0, UPT, UR5, URZ, UPT ;  /* 0x000000ff0500728c */ /* 0x000fe2000bf05270 */
[----:B------:R-:W-:Y:S02]  /*0690*/  IADD3 R21, PT, PT, R21, 0x8, RZ ;  /* 0x0000000815157810 */ /* 0x000fe40007ffe0ff */
[----:B------:R-:W-:Y:S01]  /*06a0*/  IADD3 R20, PT, PT, R20, 0x8, RZ ;  /* 0x0000000814147810 */ /* 0x000fe20007ffe0ff */
[----:B--2---:R-:W-:-:S04]  /*06b0*/  @!P6 FFMA R0, R17, R29, R0 ;  /* 0x0000001d1100e223 */ /* 0x004fc80000000000 */
[----:B---3--:R-:W-:Y:S01]  /*06c0*/  @!P5 FFMA R0, R26, R15, R0 ;  /* 0x0000000f1a00d223 */ /* 0x008fe20000000000 */
[----:B0-----:R-:W-:-:S03]  /*06d0*/  IMAD.MOV.U32 R15, RZ, RZ, R5 ;  /* 0x000000ffff0f7224 */ /* 0x001fc600078e0005 */
[----:B----4-:R-:W-:Y:S01]  /*06e0*/  @!P4 FFMA R0, R27, R16, R0 ;  /* 0x000000101b00c223 */ /* 0x010fe20000000000 */
[C---:B------:R-:W-:Y:S01]  /*06f0*/  IMAD R7, R15.reuse, 0x8, R7 ;  /* 0x000000080f077824 */ /* 0x040fe200078e0207 */
[C---:B------:R-:W-:Y:S01]  /*0700*/  LEA R18, R15.reuse, R18, 0x3 ;  /* 0x000000120f127211 */ /* 0x040fe200078e18ff */
[C---:B------:R-:W-:Y:S01]  /*0710*/  IMAD R10, R15.reuse, 0x8, R10 ;  /* 0x000000080f0a7824 */ /* 0x040fe200078e020a */
[C---:B------:R-:W-:Y:S02]  /*0720*/  LEA R6, R15.reuse, R6, 0x3 ;  /* 0x000000060f067211 */ /* 0x040fe400078e18ff */
[C---:B------:R-:W-:Y:S02]  /*0730*/  LEA R19, R15.reuse, R19, 0x3 ;  /* 0x000000130f137211 */ /* 0x040fe400078e18ff */
[C---:B------:R-:W-:Y:S02]  /*0740*/  LEA R11, R15.reuse, R11, 0x3 ;  /* 0x0000000b0f0b7211 */ /* 0x040fe400078e18ff */
[----:B------:R-:W-:-:S02]  /*0750*/  LEA R9, R15, R9, 0x3 ;  /* 0x000000090f097211 */ /* 0x000fc400078e18ff */
[----:B------:R-:W-:Y:S01]  /*0760*/  LEA R8, R15, R8, 0x3 ;  /* 0x000000080f087211 */ /* 0x000fe200078e18ff */
[----:B-----5:R-:W-:Y:S01]  /*0770*/  @!P1 FFMA R0, R14, R25, R0 ;  /* 0x000000190e009223 */ /* 0x020fe20000000000 */
[----:B------:R-:W-:Y:S06]  /*0780*/  BRA.U UP0, `(.L_x_52) ;  /* 0xfffffff900d87547 */ /* 0x000fec000b83ffff */
[----:B------:R-:W-:-:S06]  /*0790*/  ULOP3.LUT UR5, UR7, 0x7ffffff8, URZ, 0xc0, !UPT ;  /* 0x7ffffff807057892 */ /* 0x000fcc000f8ec0ff */
[----:B------:R-:W-:-:S07]  /*07a0*/  MOV R19, UR5 ;  /* 0x0000000500137c02 */ /* 0x000fce0008000f00 */
.L_x_51:
[----:B------:R-:W-:-:S09]  /*07b0*/  ULOP3.LUT UP0, URZ, UR7, 0x4, URZ, 0xc0, !UPT ;  /* 0x0000000407ff7892 */ /* 0x000fd2000f80c0ff */
[----:B------:R-:W-:Y:S05]  /*07c0*/  BRA.U !UP0, `(.L_x_50) ;  /* 0x0000000108887547 */ /* 0x000fea000b800000 */
[C---:B------:R-:W-:Y:S01]  /*07d0*/  VIADD R23, R19.reuse, 0x1 ;  /* 0x0000000113177836 */ /* 0x040fe20000000000 */
[C---:B------:R-:W-:Y:S01]  /*07e0*/  ISETP.GE.OR P1, PT, R19.reuse, UR6, !P0 ;  /* 0x0000000613007c0c */ /* 0x040fe2000c726670 */
[----:B------:R-:W0:Y:S01]  /*07f0*/  LDC.64 R12, c[0x0][0x380] ;  /* 0x0000e000ff0c7b82 */ /* 0x000e220000000a00 */
[----:B------:R-:W-:Y:S02]  /*0800*/  IADD3 R14, PT, PT, R19, 0x2, RZ ;  /* 0x00000002130e7810 */ /* 0x000fe40007ffe0ff */
[----:B------:R-:W-:Y:S02]  /*0810*/  ISETP.GE.OR P2, PT, R23, UR6, !P0 ;  /* 0x0000000617007c0c */ /* 0x000fe4000c746670 */
[----:B------:R-:W-:Y:S02]  /*0820*/  ISETP.GE.OR P3, PT, R14, UR6, !P0 ;  /* 0x000000060e007c0c */ /* 0x000fe4000c766670 */
[----:B------:R-:W-:Y:S02]  /*0830*/  IADD3 R5, PT, PT, R19, 0x3, RZ ;  /* 0x0000000313057810 */ /* 0x000fe40007ffe0ff */
[----:B------:R-:W-:-:S02]  /*0840*/  IADD3 R21, PT, PT, R4, R19, RZ ;  /* 0x0000001304157210 */ /* 0x000fc40007ffe0ff */
[----:B------:R-:W-:Y:S01]  /*0850*/  ISETP.GE.OR P0, PT, R5, UR6, !P0 ;  /* 0x0000000605007c0c */ /* 0x000fe2000c706670 */
[----:B------:R-:W1:Y:S01]  /*0860*/  @!P1 LDC.64 R16, c[0x0][0x388] ;  /* 0x0000e200ff109b82 */ /* 0x000e620000000a00 */
[----:B------:R-:W-:-:S03]  /*0870*/  @!P1 IMAD R19, R19, R15, R2 ;  /* 0x0000000f13139224 */ /* 0x000fc600078e0202 */
[----:B------:R-:W-:-:S04]  /*0880*/  @!P2 IMAD R23, R23, R15, R2 ;  /* 0x0000000f1717a224 */ /* 0x000fc800078e0202 */
[----:B------:R-:W2:Y:S01]  /*0890*/  @!P2 LDC.64 R10, c[0x0][0x388] ;  /* 0x0000e200ff0aab82 */ /* 0x000ea20000000a00 */
[----:B0-----:R-:W-:-:S07]  /*08a0*/  IMAD.WIDE.U32 R12, R21, 0x4, R12 ;  /* 0x00000004150c7825 */ /* 0x001fce00078e000c */
[----:B------:R-:W0:Y:S01]  /*08b0*/  @!P3 LDC.64 R8, c[0x0][0x388] ;  /* 0x0000e200ff08bb82 */ /* 0x000e220000000a00 */
[----:B------:R-:W-:-:S07]  /*08c0*/  @!P3 IMAD R21, R14, R15, R2 ;  /* 0x0000000f0e15b224 */ /* 0x000fce00078e0202 */
[----:B------:R-:W3:Y:S01]  /*08d0*/  @!P0 LDC.64 R6, c[0x0][0x388] ;  /* 0x0000e200ff068b82 */ /* 0x000ee20000000a00 */
[----:B-1----:R-:W-:Y:S02]  /*08e0*/  @!P1 IMAD.WIDE R16, R19, 0x4, R16 ;  /* 0x0000000413109825 */ /* 0x002fe400078e0210 */
[----:B------:R-:W4:Y:S04]  /*08f0*/  @!P1 LDG.E R19, desc[UR8][R12.64] ;  /* 0x000000080c139981 */ /* 0x000f28000c1e1900 */
[----:B------:R-:W4:Y:S01]  /*0900*/  @!P1 LDG.E R16, desc[UR8][R16.64] ;  /* 0x0000000810109981 */ /* 0x000f22000c1e1900 */
[----:B--2---:R-:W-:-:S03]  /*0910*/  @!P2 IMAD.WIDE R10, R23, 0x4, R10 ;  /* 0x00000004170aa825 */ /* 0x004fc600078e020a */
[----:B------:R-:W2:Y:S04]  /*0920*/  @!P0 LDG.E R23, desc[UR8][R12.64+0xc] ;  /* 0x00000c080c178981 */ /* 0x000ea8000c1e1900 */
[----:B------:R-:W5:Y:S01]  /*0930*/  @!P2 LDG.E R10, desc[UR8][R10.64] ;  /* 0x000000080a0aa981 */ /* 0x000f62000c1e1900 */
[----:B0-----:R-:W-:-:S04]  /*0940*/  @!P3 IMAD.WIDE R8, R21, 0x4, R8 ;  /* 0x000000041508b825 */ /* 0x001fc800078e0208 */
[----:B------:R-:W-:Y:S02]  /*0950*/  @!P0 IMAD R21, R5, R15, R2 ;  /* 0x0000000f05158224 */ /* 0x000fe400078e0202 */
[----:B------:R-:W5:Y:S02]  /*0960*/  @!P2 LDG.E R5, desc[UR8][R12.64+0x4] ;  /* 0x000004080c05a981 */ /* 0x000f64000c1e1900 */
[----:B---3--:R-:W-:Y:S02]  /*0970*/  @!P0 IMAD.WIDE R6, R21, 0x4, R6 ;  /* 0x0000000415068825 */ /* 0x008fe400078e0206 */
[----:B------:R-:W3:Y:S04]  /*0980*/  @!P3 LDG.E R8, desc[UR8][R8.64] ;  /* 0x000000080808b981 */ /* 0x000ee8000c1e1900 */
[----:B------:R-:W3:Y:S04]  /*0990*/  @!P3 LDG.E R21, desc[UR8][R12.64+0x8] ;  /* 0x000008080c15b981 */ /* 0x000ee8000c1e1900 */
[----:B------:R-:W2:Y:S01]  /*09a0*/  @!P0 LDG.E R6, desc[UR8][R6.64] ;  /* 0x0000000806068981 */ /* 0x000ea2000c1e1900 */
[----:B----4-:R-:W-:-:S04]  /*09b0*/  @!P1 FFMA R0, R19, R16, R0 ;  /* 0x0000001013009223 */ /* 0x010fc80000000000 */
[----:B-----5:R-:W-:-:S04]  /*09c0*/  @!P2 FFMA R0, R5, R10, R0 ;  /* 0x0000000a0500a223 */ /* 0x020fc80000000000 */
[----:B---3--:R-:W-:-:S04]  /*09d0*/  @!P3 FFMA R0, R21, R8, R0 ;  /* 0x000000081500b223 */ /* 0x008fc80000000000 */
[----:B--2---:R-:W-:-:S07]  /*09e0*/  @!P0 FFMA R0, R23, R6, R0 ;  /* 0x0000000617008223 */ /* 0x004fce0000000000 */
.L_x_50:
[----:B------:R-:W0:Y:S01]  /*09f0*/  LDC.64 R4, c[0x0][0x390] ;  /* 0x0000e400ff047b82 */ /* 0x000e220000000a00 */
[----:B------:R-:W-:-:S04]  /*0a00*/  IMAD R3, R3, R15, R2 ;  /* 0x0000000f03037224 */ /* 0x000fc800078e0202 */
[----:B0-----:R-:W-:-:S05]  /*0a10*/  IMAD.WIDE R2, R3, 0x4, R4 ;  /* 0x0000000403027825 */ /* 0x001fca00078e0204 */
[----:B------:R-:W-:Y:S01]  /*0a20*/  STG.E desc[UR8][R2.64], R0 ;  /* 0x0000000002007986 */ /* 0x000fe2000c101908 */
[----:B------:R-:W-:Y:S05]  /*0a30*/  EXIT ;  /* 0x000000000000794d */ /* 0x000fea0003800000 */
.L_x_53:
        /* <DEDUP_REMOVED lines=12> */
.L_x_56:


//--------------------- .nv.global.init           --------------------------
	.section	.nv.global.init,"aw",@progbits
.nv.global.init:
	.type		$str$1,@object
	.size		$str$1,($str - $str$1)
$str$1:
        /*0000*/ 	.byte	0x25, 0x35, 0x2e, 0x30, 0x32, 0x66, 0x20, 0x00
	.type		$str,@object
	.size		$str,(.L_0 - $str)
$str:
        /*0008*/ 	.byte	0x42, 0x6c, 0x6f, 0x63, 0x6b, 0x3a, 0x20, 0x25, 0x64, 0x20, 0x7c, 0x20, 0x54, 0x68, 0x72, 0x65
        /*0018*/ 	.byte	0x61, 0x64, 0x3a, 0x20, 0x25, 0x64, 0x20, 0x7c, 0x20, 0x69, 0x78, 0x3a, 0x20, 0x25, 0x64, 0x0a
        /*0028*/ 	.byte	0x00
.L_0:


//--------------------- .nv.shared._Z13adjustWeightsfPfS_S_S_iiiii --------------------------
	.section	.nv.shared._Z13adjustWeightsfPfS_S_S_iiiii,"aw",@nobits
	.sectionflags	@""
	.align	16
	.zero		1024


//--------------------- .nv.shared.reserved.0     --------------------------
	.section	.nv.shared.reserved.0,"aw",@nobits
	.weak		__nv_reservedSMEM_offset_0_alias
	.size		__nv_reservedSMEM_offset_0_alias, 0, 64
	.other		__nv_reservedSMEM_offset_0_alias,@"STO_CUDA_RESERVED_SHARED STV_DEFAULT"
__nv_reservedSMEM_offset_0_alias:
	.zero		0
	.zero		64


//--------------------- .nv.shared._Z6kernelPiPfS0_S0_S0_S0_S0_S0_iiiii --------------------------
	.section	.nv.shared._Z6kernelPiPfS0_S0_S0_S0_S0_S0_iiiii,"aw",@nobits
	.sectionflags	@""
	.align	16
	.zero		1024


//--------------------- .nv.shared._Z22matrix_multiply_simplePfS_S_iii --------------------------
	.section	.nv.shared._Z22matrix_multiply_simplePfS_S_iii,"aw",@nobits
	.sectionflags	@""
	.align	16
	.zero		1024


//--------------------- .nv.constant0._Z13adjustWeightsfPfS_S_S_iiiii --------------------------
	.section	.nv.constant0._Z13adjustWeightsfPfS_S_S_iiiii,"a",@progbits
	.sectionflags	@""
	.align	4
.nv.constant0._Z13adjustWeightsfPfS_S_S_iiiii:
	.zero		956


//--------------------- .nv.constant0._Z6kernelPiPfS0_S0_S0_S0_S0_S0_iiiii --------------------------
	.section	.nv.constant0._Z6kernelPiPfS0_S0_S0_S0_S0_S0_iiiii,"a",@progbits
	.sectionflags	@""
	.align	4
.nv.constant0._Z6kernelPiPfS0_S0_S0_S0_S0_S0_iiiii:
	.zero		980


//--------------------- .nv.constant0._Z22matrix_multiply_simplePfS_S_iii --------------------------
	.section	.nv.constant0._Z22matrix_multiply_simplePfS_S_iii,"a",@progbits
	.sectionflags	@""
	.align	4
.nv.constant0._Z22matrix_multiply_simplePfS_S_iii:
	.zero		932


//--------------------- SYMBOLS --------------------------

	.type		.nv.reservedSmem.offset0,@object
	.size		.nv.reservedSmem.offset0,0x4
	.type		.nv.reservedSmem.cap,@object
	.size		.nv.reservedSmem.cap,0x4
	.type		vprintf,@function
